def attn_fwd(
    Q,
    K,
    V,
    Out,
    Lse,
    sm_scale,
    stride_qz,
    stride_qh,
    stride_qm,
    stride_qk,
    stride_kz,
    stride_kh,
    stride_kn,
    stride_kk,
    stride_vz,
    stride_vh,
    stride_vn,
    stride_vk,
    stride_oz,
    stride_oh,
    stride_om,
    stride_ok,
    seqlen_q,
    seqlen_k,
    BLOCK_M: tl.constexpr,
    BLOCK_N: tl.constexpr,
    HEAD_DIM: tl.constexpr,
    CAUSAL: tl.constexpr,
):
    start_m = tl.program_id(0)
    off_hz = tl.program_id(1)
    q_off = off_hz * stride_qh
    k_off = off_hz * stride_kh
    v_off = off_hz * stride_vh
    offs_m = start_m * BLOCK_M + tl.arange(0, BLOCK_M)
    offs_d = tl.arange(0, HEAD_DIM)
    offs_n = tl.arange(0, BLOCK_N)
    q_ptrs = Q + q_off + offs_m[:, None] * stride_qm + offs_d[None, :] * stride_qk
    k_ptrs = K + k_off + offs_d[:, None] * stride_kk + offs_n[None, :] * stride_kn
    v_ptrs = V + v_off + offs_n[:, None] * stride_vn + offs_d[None, :] * stride_vk
    m_i = tl.full([BLOCK_M], float("-inf"), dtype=tl.float32)
    l_i = tl.zeros([BLOCK_M], dtype=tl.float32) + 1.0
    acc = tl.zeros([BLOCK_M, HEAD_DIM], dtype=tl.float32)
    q = tl.load(q_ptrs)
    acc, l_i, m_i = _attn_fwd_inner(
        acc,
        l_i,
        m_i,
        q,
        k_ptrs,
        v_ptrs,
        sm_scale,
        stride_kn,
        stride_vn,
        start_m,
        seqlen_k,
        BLOCK_M,
        BLOCK_N,
        HEAD_DIM,
        CAUSAL,
    )
    acc = acc / l_i[:, None]
    lse = m_i + tl.math.log2(l_i) / 1.4426950408889634
    o_ptrs = (
        Out
        + off_hz * stride_oh
        + offs_m[:, None] * stride_om
        + offs_d[None, :] * stride_ok
    )
    tl.store(o_ptrs, acc.to(Out.dtype.element_ty))
    tl.store(Lse + off_hz * seqlen_q + offs_m, lse)

# config = {"BLOCK_M": 32, "BLOCK_N": 32, "HEAD_DIM": 64, "arch": "sm_100", "causal": false, "dtype": "bf16", "num_stages": 4, "num_warps": 4}
# arch = sm_100


// ===== COMPILED SASS (sm_100a) =====

	.target	sm_100a

	.elftype	@"ET_EXEC"


//--------------------- .note.nv.tkinfo           --------------------------
	.section	.note.nv.tkinfo,"",@"SHT_NOTE"
	.sectionflags	@"SHF_NOTE_NV_TKINFO"
	.tkinfo
        /*0018*/ 	.word	0x00000081
        /*0030*/ 	.string	""
        /*0030*/ 	.string	"ptxas-blackwell"
        /*0030*/ 	.string	"Cuda compilation tools, release 12.9, V12.9.86"
        /*0030*/ 	.string	"Build cuda_12.9.r12.9/compiler.36037853_0"
        /*0030*/ 	.string	"-v  -suppress-debug-info  -lineinfo  -arch sm_100a "



//--------------------- .note.nv.cuver            --------------------------
	.section	.note.nv.cuver,"",@"SHT_NOTE"
	.sectionflags	@"SHF_NOTE_NV_CUVER"
        /*0018*/ 	.short	0x0001
        /*001a*/ 	.short	0x0064
        /*001c*/ 	.short	0x0001
        /*001e*/ 	.short	0x0000
        /*0020*/ 	.short	0x0001
        /*0022*/ 	.short	0x0000


//--------------------- .nv.info                  --------------------------
	.section	.nv.info,"",@"SHT_CUDA_INFO"
	.align	4


	//----- nvinfo : EIATTR_REGCOUNT
	.align		4
        /*0000*/ 	.byte	0x04, 0x2f
        /*0002*/ 	.short	(.L_2 - .L_1)
	.align		4
.L_1:
        /*0004*/ 	.word	index@(attn_fwd)
        /*0008*/ 	.word	0x000000a7


	//----- nvinfo : EIATTR_FRAME_SIZE
	.align		4
.L_2:
        /*000c*/ 	.byte	0x04, 0x11
        /*000e*/ 	.short	(.L_4 - .L_3)
	.align		4
.L_3:
        /*0010*/ 	.word	index@(attn_fwd)
        /*0014*/ 	.word	0x00000000


	//----- nvinfo : EIATTR_MIN_STACK_SIZE
	.align		4
.L_4:
        /*0018*/ 	.byte	0x04, 0x12
        /*001a*/ 	.short	(.L_6 - .L_5)
	.align		4
.L_5:
        /*001c*/ 	.word	index@(attn_fwd)
        /*0020*/ 	.word	0x00000000
.L_6:


//--------------------- .nv.info.attn_fwd         --------------------------
	.section	.nv.info.attn_fwd,"",@"SHT_CUDA_INFO"
	.sectionflags	@""
	.align	4


	//----- nvinfo : EIATTR_CUDA_API_VERSION
	.align		4
        /*0000*/ 	.byte	0x04, 0x37
        /*0002*/ 	.short	(.L_8 - .L_7)
.L_7:
        /*0004*/ 	.word	0x00000081


	//----- nvinfo : EIATTR_KPARAM_INFO
	.align		4
.L_8:
        /*0008*/ 	.byte	0x04, 0x17
        /*000a*/ 	.short	(.L_10 - .L_9)
.L_9:
        /*000c*/ 	.word	0x00000000
        /*0010*/ 	.short	0x0019
        /*0012*/ 	.short	0x0080
        /*0014*/ 	.byte	0x00, 0xf4, 0x21, 0x00


	//----- nvinfo : EIATTR_KPARAM_INFO
	.align		4
.L_10:
        /*0018*/ 	.byte	0x04, 0x17
        /*001a*/ 	.short	(.L_12 - .L_11)
.L_11:
        /*001c*/ 	.word	0x00000000
        /*0020*/ 	.short	0x0018
        /*0022*/ 	.short	0x0078
        /*0024*/ 	.byte	0x00, 0xf4, 0x21, 0x00


	//----- nvinfo : EIATTR_KPARAM_INFO
	.align		4
.L_12:
        /*0028*/ 	.byte	0x04, 0x17
        /*002a*/ 	.short	(.L_14 - .L_13)
.L_13:
        /*002c*/ 	.word	0x00000000
        /*0030*/ 	.short	0x0017
        /*0032*/ 	.short	0x0070
        /*0034*/ 	.byte	0x00, 0xf0, 0x11, 0x00


	//----- nvinfo : EIATTR_KPARAM_INFO
	.align		4
.L_14:
        /*0038*/ 	.byte	0x04, 0x17
        /*003a*/ 	.short	(.L_16 - .L_15)
.L_15:
        /*003c*/ 	.word	0x00000000
        /*0040*/ 	.short	0x0016
        /*0042*/ 	.short	0x006c
        /*0044*/ 	.byte	0x00, 0xf0, 0x11, 0x00


	//----- nvinfo : EIATTR_KPARAM_INFO
	.align		4
.L_16:
        /*0048*/ 	.byte	0x04, 0x17
        /*004a*/ 	.short	(.L_18 - .L_17)
.L_17:
        /*004c*/ 	.word	0x00000000
        /*0050*/ 	.short	0x0015
        /*0052*/ 	.short	0x0068
        /*0054*/ 	.byte	0x00, 0xf0, 0x11, 0x00


	//----- nvinfo : EIATTR_KPARAM_INFO
	.align		4
.L_18:
        /*0058*/ 	.byte	0x04, 0x17
        /*005a*/ 	.short	(.L_20 - .L_19)
.L_19:
        /*005c*/ 	.word	0x00000000
        /*0060*/ 	.short	0x0014
        /*0062*/ 	.short	0x0064
        /*0064*/ 	.byte	0x00, 0xf0, 0x11, 0x00


	//----- nvinfo : EIATTR_KPARAM_INFO
	.align		4
.L_20:
        /*0068*/ 	.byte	0x04, 0x17
        /*006a*/ 	.short	(.L_22 - .L_21)
.L_21:
        /*006c*/ 	.word	0x00000000
        /*0070*/ 	.short	0x0013
        /*0072*/ 	.short	0x0060
        /*0074*/ 	.byte	0x00, 0xf0, 0x11, 0x00


	//----- nvinfo : EIATTR_KPARAM_INFO
	.align		4
.L_22:
        /*0078*/ 	.byte	0x04, 0x17
        /*007a*/ 	.short	(.L_24 - .L_23)
.L_23:
        /*007c*/ 	.word	0x00000000
        /*0080*/ 	.short	0x0012
        /*0082*/ 	.short	0x005c
        /*0084*/ 	.byte	0x00, 0xf0, 0x11, 0x00


	//----- nvinfo : EIATTR_KPARAM_INFO
	.align		4
.L_24:
        /*0088*/ 	.byte	0x04, 0x17
        /*008a*/ 	.short	(.L_26 - .L_25)
.L_25:
        /*008c*/ 	.word	0x00000000
        /*0090*/ 	.short	0x0011
        /*0092*/ 	.short	0x0058
        /*0094*/ 	.byte	0x00, 0xf0, 0x11, 0x00


	//----- nvinfo : EIATTR_KPARAM_INFO
	.align		4
.L_26:
        /*0098*/ 	.byte	0x04, 0x17
        /*009a*/ 	.short	(.L_28 - .L_27)
.L_27:
        /*009c*/ 	.word	0x00000000
        /*00a0*/ 	.short	0x0010
        /*00a2*/ 	.short	0x0054
        /*00a4*/ 	.byte	0x00, 0xf0, 0x11, 0x00


	//----- nvinfo : EIATTR_KPARAM_INFO
	.align		4
.L_28:
        /*00a8*/ 	.byte	0x04, 0x17
        /*00aa*/ 	.short	(.L_30 - .L_29)
.L_29:
        /*00ac*/ 	.word	0x00000000
        /*00b0*/ 	.short	0x000f
        /*00b2*/ 	.short	0x0050
        /*00b4*/ 	.byte	0x00, 0xf0, 0x11, 0x00


	//----- nvinfo : EIATTR_KPARAM_INFO
	.align		4
.L_30:
        /*00b8*/ 	.byte	0x04, 0x17
        /*00ba*/ 	.short	(.L_32 - .L_31)
.L_31:
        /*00bc*/ 	.word	0x00000000
        /*00c0*/ 	.short	0x000e
        /*00c2*/ 	.short	0x004c
        /*00c4*/ 	.byte	0x00, 0xf0, 0x11, 0x00


	//----- nvinfo : EIATTR_KPARAM_INFO
	.align		4
.L_32:
        /*00c8*/ 	.byte	0x04, 0x17
        /*00ca*/ 	.short	(.L_34 - .L_33)
.L_33:
        /*00cc*/ 	.word	0x00000000
        /*00d0*/ 	.short	0x000d
        /*00d2*/ 	.short	0x0048
        /*00d4*/ 	.byte	0x00, 0xf0, 0x11, 0x00


	//----- nvinfo : EIATTR_KPARAM_INFO
	.align		4
.L_34:
        /*00d8*/ 	.byte	0x04, 0x17
        /*00da*/ 	.short	(.L_36 - .L_35)
.L_35:
        /*00dc*/ 	.word	0x00000000
        /*00e0*/ 	.short	0x000c
        /*00e2*/ 	.short	0x0044
        /*00e4*/ 	.byte	0x00, 0xf0, 0x11, 0x00


	//----- nvinfo : EIATTR_KPARAM_INFO
	.align		4
.L_36:
        /*00e8*/ 	.byte	0x04, 0x17
        /*00ea*/ 	.short	(.L_38 - .L_37)
.L_37:
        /*00ec*/ 	.word	0x00000000
        /*00f0*/ 	.short	0x000b
        /*00f2*/ 	.short	0x0040
        /*00f4*/ 	.byte	0x00, 0xf0, 0x11, 0x00


	//----- nvinfo : EIATTR_KPARAM_INFO
	.align		4
.L_38:
        /*00f8*/ 	.byte	0x04, 0x17
        /*00fa*/ 	.short	(.L_40 - .L_39)
.L_39:
        /*00fc*/ 	.word	0x00000000
        /*0100*/ 	.short	0x000a
        /*0102*/ 	.short	0x003c
        /*0104*/ 	.byte	0x00, 0xf0, 0x11, 0x00


	//----- nvinfo : EIATTR_KPARAM_INFO
	.align		4
.L_40:
        /*0108*/ 	.byte	0x04, 0x17
        /*010a*/ 	.short	(.L_42 - .L_41)
.L_41:
        /*010c*/ 	.word	0x00000000
        /*0110*/ 	.short	0x0009
        /*0112*/ 	.short	0x0038
        /*0114*/ 	.byte	0x00, 0xf0, 0x11, 0x00


	//----- nvinfo : EIATTR_KPARAM_INFO
	.align		4
.L_42:
        /*0118*/ 	.byte	0x04, 0x17
        /*011a*/ 	.short	(.L_44 - .L_43)
.L_43:
        /*011c*/ 	.word	0x00000000
        /*0120*/ 	.short	0x0008
        /*0122*/ 	.short	0x0034
        /*0124*/ 	.byte	0x00, 0xf0, 0x11, 0x00


	//----- nvinfo : EIATTR_KPARAM_INFO
	.align		4
.L_44:
        /*0128*/ 	.byte	0x04, 0x17
        /*012a*/ 	.short	(.L_46 - .L_45)
.L_45:
        /*012c*/ 	.word	0x00000000
        /*0130*/ 	.short	0x0007
        /*0132*/ 	.short	0x0030
        /*0134*/ 	.byte	0x00, 0xf0, 0x11, 0x00


	//----- nvinfo : EIATTR_KPARAM_INFO
	.align		4
.L_46:
        /*0138*/ 	.byte	0x04, 0x17
        /*013a*/ 	.short	(.L_48 - .L_47)
.L_47:
        /*013c*/ 	.word	0x00000000
        /*0140*/ 	.short	0x0006
        /*0142*/ 	.short	0x002c
        /*0144*/ 	.byte	0x00, 0xf0, 0x11, 0x00


	//----- nvinfo : EIATTR_KPARAM_INFO
	.align		4
.L_48:
        /*0148*/ 	.byte	0x04, 0x17
        /*014a*/ 	.short	(.L_50 - .L_49)
.L_49:
        /*014c*/ 	.word	0x00000000
        /*0150*/ 	.short	0x0005
        /*0152*/ 	.short	0x0028
        /*0154*/ 	.byte	0x00, 0xf0, 0x11, 0x00


	//----- nvinfo : EIATTR_KPARAM_INFO
	.align		4
.L_50:
        /*0158*/ 	.byte	0x04, 0x17
        /*015a*/ 	.short	(.L_52 - .L_51)
.L_51:
        /*015c*/ 	.word	0x00000000
        /*0160*/ 	.short	0x0004
        /*0162*/ 	.short	0x0020
        /*0164*/ 	.byte	0x00, 0xf4, 0x21, 0x00


	//----- nvinfo : EIATTR_KPARAM_INFO
	.align		4
.L_52:
        /*0168*/ 	.byte	0x04, 0x17
        /*016a*/ 	.short	(.L_54 - .L_53)
.L_53:
        /*016c*/ 	.word	0x00000000
        /*0170*/ 	.short	0x0003
        /*0172*/ 	.short	0x0018
        /*0174*/ 	.byte	0x00, 0xf4, 0x21, 0x00


	//----- nvinfo : EIATTR_KPARAM_INFO
	.align		4
.L_54:
        /*0178*/ 	.byte	0x04, 0x17
        /*017a*/ 	.short	(.L_56 - .L_55)
.L_55:
        /*017c*/ 	.word	0x00000000
        /*0180*/ 	.short	0x0002
        /*0182*/ 	.short	0x0010
        /*0184*/ 	.byte	0x00, 0xf4, 0x21, 0x00


	//----- nvinfo : EIATTR_KPARAM_INFO
	.align		4
.L_56:
        /*0188*/ 	.byte	0x04, 0x17
        /*018a*/ 	.short	(.L_58 - .L_57)
.L_57:
        /*018c*/ 	.word	0x00000000
        /*0190*/ 	.short	0x0001
        /*0192*/ 	.short	0x0008
        /*0194*/ 	.byte	0x00, 0xf4, 0x21, 0x00


	//----- nvinfo : EIATTR_KPARAM_INFO
	.align		4
.L_58:
        /*0198*/ 	.byte	0x04, 0x17
        /*019a*/ 	.short	(.L_60 - .L_59)
.L_59:
        /*019c*/ 	.word	0x00000000
        /*01a0*/ 	.short	0x0000
        /*01a2*/ 	.short	0x0000
        /*01a4*/ 	.byte	0x00, 0xf4, 0x21, 0x00


	//----- nvinfo : EIATTR_SPARSE_MMA_MASK
	.align		4
.L_60:
        /*01a8*/ 	.byte	0x03, 0x50
        /*01aa*/ 	.short	0x0000


	//----- nvinfo : EIATTR_MAXREG_COUNT
	.align		4
        /*01ac*/ 	.byte	0x03, 0x1b
        /*01ae*/ 	.short	0x00ff


	//----- nvinfo : EIATTR_NUM_BARRIERS
	.align		4
        /*01b0*/ 	.byte	0x02, 0x4c
        /*01b2*/ 	.byte	0x01
	.zero		1


	//----- nvinfo : EIATTR_COOP_GROUP_MASK_REGIDS
	.align		4
        /*01b4*/ 	.byte	0x04, 0x29
        /*01b6*/ 	.short	(.L_62 - .L_61)


	//   ....[0]....
.L_61:
        /*01b8*/ 	.word	0xffffffff


	//   ....[1]....
        /*01bc*/ 	.word	0xffffffff


	//   ....[2]....
        /*01c0*/ 	.word	0xffffffff


	//   ....[3]....
        /*01c4*/ 	.word	0xffffffff


	//   ....[4]....
        /*01c8*/ 	.word	0xffffffff


	//   ....[5]....
        /*01cc*/ 	.word	0xffffffff


	//   ....[6]....
        /*01d0*/ 	.word	0xffffffff


	//   ....[7]....
        /*01d4*/ 	.word	0xffffffff


	//   ....[8]....
        /*01d8*/ 	.word	0xffffffff


	//   ....[9]....
        /*01dc*/ 	.word	0xffffffff


	//   ....[10]....
        /*01e0*/ 	.word	0xffffffff


	//   ....[11]....
        /*01e4*/ 	.word	0xffffffff


	//   ....[12]....
        /*01e8*/ 	.word	0xffffffff


	//   ....[13]....
        /*01ec*/ 	.word	0xffffffff


	//   ....[14]....
        /*01f0*/ 	.word	0xffffffff


	//   ....[15]....
        /*01f4*/ 	.word	0xffffffff


	//   ....[16]....
        /*01f8*/ 	.word	0xffffffff


	//   ....[17]....
        /*01fc*/ 	.word	0xffffffff


	//   ....[18]....
        /*0200*/ 	.word	0xffffffff


	//   ....[19]....
        /*0204*/ 	.word	0xffffffff


	//----- nvinfo : EIATTR_COOP_GROUP_INSTR_OFFSETS
	.align		4
.L_62:
        /*0208*/ 	.byte	0x04, 0x28
        /*020a*/ 	.short	(.L_64 - .L_63)


	//   ....[0]....
.L_63:
        /*020c*/ 	.word	0x00001980


	//   ....[1]....
        /*0210*/ 	.word	0x00001990


	//   ....[2]....
        /*0214*/ 	.word	0x000019a0


	//   ....[3]....
        /*0218*/ 	.word	0x000019b0


	//   ....[4]....
        /*021c*/ 	.word	0x00001a00


	//   ....[5]....
        /*0220*/ 	.word	0x00001a10


	//   ....[6]....
        /*0224*/ 	.word	0x00001a20


	//   ....[7]....
        /*0228*/ 	.word	0x00001a30


	//   ....[8]....
        /*022c*/ 	.word	0x00001ae0


	//   ....[9]....
        /*0230*/ 	.word	0x00001b00


	//   ....[10]....
        /*0234*/ 	.word	0x00001d70


	//   ....[11]....
        /*0238*/ 	.word	0x00001d80


	//   ....[12]....
        /*023c*/ 	.word	0x00001da0


	//   ....[13]....
        /*0240*/ 	.word	0x00001db0


	//   ....[14]....
        /*0244*/ 	.word	0x00001de0


	//   ....[15]....
        /*0248*/ 	.word	0x00001e20


	//   ....[16]....
        /*024c*/ 	.word	0x00001e30


	//   ....[17]....
        /*0250*/ 	.word	0x00001e40


	//   ....[18]....
        /*0254*/ 	.word	0x00001ef0


	//   ....[19]....
        /*0258*/ 	.word	0x00001f10


	//----- nvinfo : EIATTR_VRC_CTA_INIT_COUNT
	.align		4
.L_64:
        /*025c*/ 	.byte	0x02, 0x4a
	.zero		1
	.zero		1


	//----- nvinfo : EIATTR_EXIT_INSTR_OFFSETS
	.align		4
        /*0260*/ 	.byte	0x04, 0x1c
        /*0262*/ 	.short	(.L_66 - .L_65)


	//   ....[0]....
.L_65:
        /*0264*/ 	.word	0x00003a90


	//   ....[1]....
        /*0268*/ 	.word	0x00003ac0


	//----- nvinfo : EIATTR_REQNTID
	.align		4
.L_66:
        /*026c*/ 	.byte	0x04, 0x10
        /*026e*/ 	.short	(.L_68 - .L_67)
.L_67:
        /*0270*/ 	.word	0x00000080
        /*0274*/ 	.word	0x00000001
        /*0278*/ 	.word	0x00000001


	//----- nvinfo : EIATTR_CBANK_PARAM_SIZE
	.align		4
.L_68:
        /*027c*/ 	.byte	0x03, 0x19
        /*027e*/ 	.short	0x0088


	//----- nvinfo : EIATTR_PARAM_CBANK
	.align		4
        /*0280*/ 	.byte	0x04, 0x0a
        /*0282*/ 	.short	(.L_70 - .L_69)
	.align		4
.L_69:
        /*0284*/ 	.word	index@(.nv.constant0.attn_fwd)
        /*0288*/ 	.short	0x0380
        /*028a*/ 	.short	0x0088


	//----- nvinfo : EIATTR_SW_WAR
	.align		4
.L_70:
        /*028c*/ 	.byte	0x04, 0x36
        /*028e*/ 	.short	(.L_72 - .L_71)
.L_71:
        /*0290*/ 	.word	0x00000008
.L_72:


//--------------------- .nv.compat                --------------------------
	.section	.nv.compat,"",@"SHT_CUDA_COMPAT_INFO"
	.align	4
        /*0000*/ 	.byte	0x02, 0x02, 0x01, 0x00, 0x02, 0x05, 0x05, 0x00, 0x02, 0x03, 0x00, 0x00, 0x02, 0x06, 0x01, 0x00


//--------------------- .nv.callgraph             --------------------------
	.section	.nv.callgraph,"",@"SHT_CUDA_CALLGRAPH"
	.align	4
	.sectionentsize	8
	.align		4
        /*0000*/ 	.word	0x00000000
	.align		4
        /*0004*/ 	.word	0xffffffff
	.align		4
        /*0008*/ 	.word	0x00000000
	.align		4
        /*000c*/ 	.word	0xfffffffe
	.align		4
        /*0010*/ 	.word	0x00000000
	.align		4
        /*0014*/ 	.word	0xfffffffd
	.align		4
        /*0018*/ 	.word	0x00000000
	.align		4
        /*001c*/ 	.word	0xfffffffc


//--------------------- .nv.constant4             --------------------------
	.section	.nv.constant4,"a",@progbits
	.align	8
	.align		8
.nv.constant4:
        /*0000*/ 	.dword	_$_str


//--------------------- .text.attn_fwd            --------------------------
	.section	.text.attn_fwd,"ax",@progbits
	.align	128
        .global         attn_fwd
        .type           attn_fwd,@function
        .size           attn_fwd,(.L_x_3 - attn_fwd)
        .other          attn_fwd,@"STO_CUDA_ENTRY STV_DEFAULT"
attn_fwd:
.text.attn_fwd:
[----:B------:R-:W0:Y:S01]  /*0000*/  LDC R1, c[0x0][0x37c] ;  /* 0x0000df00ff017b82 */ /* 0x000e220000000800 */
[----:B------:R-:W1:Y:S07]  /*0010*/  S2R R6, SR_TID.X ;  /* 0x0000000000067919 */ /* 0x000e6e0000002100 */
[----:B------:R-:W2:Y:S01]  /*0020*/  S2UR UR7, SR_CTAID.Y ;  /* 0x00000000000779c3 */ /* 0x000ea20000002600 */
[----:B------:R-:W2:Y:S01]  /*0030*/  LDCU.64 UR4, c[0x0][0x3b0] ;  /* 0x00007600ff0477ac */ /* 0x000ea20008000a00 */
[----:B------:R-:W3:Y:S01]  /*0040*/  S2R R3, SR_CTAID.X ;  /* 0x0000000000037919 */ /* 0x000ee20000002500 */
[----:B------:R-:W4:Y:S05]  /*0050*/  LDCU.64 UR10, c[0x0][0x358] ;  /* 0x00006b00ff0a77ac */ /* 0x000f2a0008000a00 */
[----:B------:R-:W5:Y:S08]  /*0060*/  LDC R42, c[0x0][0x3b8] ;  /* 0x0000ee00ff2a7b82 */ /* 0x000f700000000800 */
[----:B------:R-:W0:Y:S01]  /*0070*/  LDC.64 R44, c[0x0][0x380] ;  /* 0x0000e000ff2c7b82 */ /* 0x000e220000000a00 */
[----:B--2---:R-:W-:-:S04]  /*0080*/  UIMAD UR4, UR7, UR4, URZ ;  /* 0x00000004070472a4 */ /* 0x004fc8000f8e02ff */
[----:B------:R-:W-:Y:S01]  /*0090*/  USHF.L.U32 UR6, UR4, 0x1, URZ ;  /* 0x0000000104067899 */ /* 0x000fe200080006ff */
[----:B-1----:R-:W-:Y:S02]  /*00a0*/  LOP3.LUT R18, R6, 0x1f, RZ, 0xc0, !PT ;  /* 0x0000001f06127812 */ /* 0x002fe400078ec0ff */
[----:B------:R-:W-:-:S03]  /*00b0*/  SHF.R.U32.HI R16, RZ, 0x5, R6 ;  /* 0x00000005ff107819 */ /* 0x000fc60000011606 */
[----:B---3--:R-:W-:Y:S01]  /*00c0*/  IMAD R0, R3, 0x20, R18 ;  /* 0x0000002003007824 */ /* 0x008fe200078e0212 */
[----:B------:R-:W-:-:S03]  /*00d0*/  SGXT.U32 R16, R16, 0x2 ;  /* 0x000000021010781a */ /* 0x000fc60000000000 */
[----:B------:R-:W-:Y:S01]  /*00e0*/  IMAD R2, R0, UR5, RZ ;  /* 0x0000000500027c24 */ /* 0x000fe2000f8e02ff */
[----:B------:R-:W-:Y:S01]  /*00f0*/  UIMAD.WIDE UR4, UR4, 0x2, URZ ;  /* 0x00000002040478a5 */ /* 0x000fe2000f8e02ff */
[----:B-----5:R-:W-:Y:S02]  /*0100*/  IMAD R4, R16, R42, RZ ;  /* 0x0000002a10047224 */ /* 0x020fe400078e02ff */
[----:B------:R-:W-:Y:S02]  /*0110*/  IMAD.SHL.U32 R3, R2, 0x2, RZ ;  /* 0x0000000202037824 */ /* 0x000fe400078e00ff */
[----:B------:R-:W-:Y:S02]  /*0120*/  IMAD R5, R42, 0x4, R4 ;  /* 0x000000042a057824 */ /* 0x000fe400078e0204 */
[----:B------:R-:W-:Y:S01]  /*0130*/  IMAD.HI R2, R2, 0x2, RZ ;  /* 0x0000000202027827 */ /* 0x000fe200078e02ff */
[----:B0-----:R-:W-:Y:S02]  /*0140*/  IADD3 R44, P0, P1, R3, UR6, R44 ;  /* 0x00000006032c7c10 */ /* 0x001fe4000f91e02c */
[----:B------:R-:W-:-:S02]  /*0150*/  LEA R7, R42, R5, 0x2 ;  /* 0x000000052a077211 */ /* 0x000fc400078e10ff */
[----:B------:R-:W-:Y:S01]  /*0160*/  IADD3.X R46, PT, PT, R2, UR5, R45, P0, P1 ;  /* 0x00000005022e7c10 */ /* 0x000fe200087e242d */
[----:B------:R-:W0:Y:S01]  /*0170*/  S2UR UR6, SR_CgaCtaId ;  /* 0x00000000000679c3 */ /* 0x000e220000008800 */
[CC--:B------:R-:W-:Y:S01]  /*0180*/  LEA R8, P1, R7.reuse, R44.reuse, 0x1 ;  /* 0x0000002c07087211 */ /* 0x0c0fe200078208ff */
[----:B------:R-:W-:Y:S01]  /*0190*/  IMAD R11, R42, 0x4, R7 ;  /* 0x000000042a0b7824 */ /* 0x000fe200078e0207 */
[----:B------:R-:W-:Y:S01]  /*01a0*/  LEA R2, P0, R4, R44, 0x1 ;  /* 0x0000002c04027211 */ /* 0x000fe200078008ff */
[----:B------:R-:W-:Y:S01]  /*01b0*/  UMOV UR4, 0x400 ;  /* 0x0000040000047882 */ /* 0x000fe20000000000 */
[-C--:B------:R-:W-:Y:S01]  /*01c0*/  LEA.HI.X.SX32 R9, R7, R46.reuse, 0x1, P1 ;  /* 0x0000002e07097211 */ /* 0x080fe200008f0eff */
[----:B------:R-:W-:Y:S01]  /*01d0*/  IMAD R7, R42, 0x4, R11 ;  /* 0x000000042a077824 */ /* 0x000fe200078e020b */
[----:B------:R-:W-:Y:S01]  /*01e0*/  LEA.HI.X.SX32 R3, R4, R46, 0x1, P0 ;  /* 0x0000002e04037211 */ /* 0x000fe200000f0eff */
[----:B------:R-:W1:Y:S01]  /*01f0*/  LDCU UR5, c[0x0][0x3f0] ;  /* 0x00007e00ff0577ac */ /* 0x000e620008000800 */
[-C--:B------:R-:W-:Y:S01]  /*0200*/  LEA R4, P0, R5, R44.reuse, 0x1 ;  /* 0x0000002c05047211 */ /* 0x080fe200078008ff */
[----:B------:R-:W-:Y:S01]  /*0210*/  IMAD R14, R42, 0x4, R7 ;  /* 0x000000042a0e7824 */ /* 0x000fe200078e0207 */
[----:B------:R-:W-:Y:S01]  /*0220*/  LEA R12, P1, R7, R44, 0x1 ;  /* 0x0000002c070c7211 */ /* 0x000fe200078208ff */
[----:B----4-:R2:W3:Y:S01]  /*0230*/  LDG.E.U16 R24, desc[UR10][R2.64] ;  /* 0x0000000a02187981 */ /* 0x0104e2000c1e1500 */
[----:B------:R-:W-:-:S02]  /*0240*/  LEA.HI.X.SX32 R5, R5, R46, 0x1, P0 ;  /* 0x0000002e05057211 */ /* 0x000fc400000f0eff */
[C---:B------:R-:W-:Y:S01]  /*0250*/  LEA R15, R42.reuse, R14, 0x2 ;  /* 0x0000000e2a0f7211 */ /* 0x040fe200078e10ff */
[----:B------:R4:W5:Y:S01]  /*0260*/  LDG.E.U16 R28, desc[UR10][R8.64] ;  /* 0x0000000a081c7981 */ /* 0x000962000c1e1500 */
[----:B------:R-:W-:Y:S02]  /*0270*/  LEA.HI.X.SX32 R13, R7, R46, 0x1, P1 ;  /* 0x0000002e070d7211 */ /* 0x000fe400008f0eff */
[C---:B------:R-:W-:Y:S01]  /*0280*/  LEA R10, P0, R11.reuse, R44, 0x1 ;  /* 0x0000002c0b0a7211 */ /* 0x040fe200078008ff */
[C---:B------:R-:W-:Y:S01]  /*0290*/  IMAD R7, R42.reuse, 0x4, R15 ;  /* 0x000000042a077824 */ /* 0x040fe200078e020f */
[----:B------:R0:W5:Y:S02]  /*02a0*/  LDG.E.U16 R26, desc[UR10][R4.64] ;  /* 0x0000000a041a7981 */ /* 0x000164000c1e1500 */
[----:B------:R-:W-:Y:S01]  /*02b0*/  LEA.HI.X.SX32 R11, R11, R46, 0x1, P0 ;  /* 0x0000002e0b0b7211 */ /* 0x000fe200000f0eff */
[----:B------:R-:W-:Y:S01]  /*02c0*/  IMAD R17, R42, 0x4, R7 ;  /* 0x000000042a117824 */ /* 0x000fe200078e0207 */
[----:B--2---:R-:W-:Y:S01]  /*02d0*/  LEA R2, P0, R14, R44, 0x1 ;  /* 0x0000002c0e027211 */ /* 0x004fe200078008ff */
[----:B------:R-:W2:Y:S02]  /*02e0*/  LDG.E.U16 R32, desc[UR10][R12.64] ;  /* 0x0000000a0c207981 */ /* 0x000ea4000c1e1500 */
[----:B------:R-:W-:Y:S01]  /*02f0*/  IMAD R19, R42, 0x4, R17 ;  /* 0x000000042a137824 */ /* 0x000fe200078e0211 */
[----:B------:R-:W-:Y:S01]  /*0300*/  LEA.HI.X.SX32 R3, R14, R46, 0x1, P0 ;  /* 0x0000002e0e037211 */ /* 0x000fe200000f0eff */
[----:B------:R1:W2:Y:S01]  /*0310*/  LDG.E.U16 R30, desc[UR10][R10.64] ;  /* 0x0000000a0a1e7981 */ /* 0x0002a2000c1e1500 */
[----:B----4-:R-:W-:-:S02]  /*0320*/  LEA R8, P0, R15, R44, 0x1 ;  /* 0x0000002c0f087211 */ /* 0x010fc400078008ff */
[C---:B------:R-:W-:Y:S01]  /*0330*/  LEA R20, R42.reuse, R19, 0x2 ;  /* 0x000000132a147211 */ /* 0x040fe200078e10ff */
[----:B------:R4:W2:Y:S01]  /*0340*/  LDG.E.U16 R34, desc[UR10][R2.64] ;  /* 0x0000000a02227981 */ /* 0x0008a2000c1e1500 */
[----:B------:R-:W-:Y:S02]  /*0350*/  LEA.HI.X.SX32 R9, R15, R46, 0x1, P0 ;  /* 0x0000002e0f097211 */ /* 0x000fe400000f0eff */
[-C--:B0-----:R-:W-:Y:S01]  /*0360*/  LEA R4, P0, R7, R44.reuse, 0x1 ;  /* 0x0000002c07047211 */ /* 0x081fe200078008ff */
[C---:B------:R-:W-:Y:S01]  /*0370*/  IMAD R22, R42.reuse, 0x4, R20 ;  /* 0x000000042a167824 */ /* 0x040fe200078e0214 */
[----:B------:R-:W-:Y:S01]  /*0380*/  LEA R14, P1, R17, R44, 0x1 ;  /* 0x0000002c110e7211 */ /* 0x000fe200078208ff */
[----:B------:R0:W2:Y:S01]  /*0390*/  LDG.E.U16 R36, desc[UR10][R8.64] ;  /* 0x0000000a08247981 */ /* 0x0000a2000c1e1500 */
[----:B------:R-:W-:Y:S01]  /*03a0*/  LEA.HI.X.SX32 R5, R7, R46, 0x1, P0 ;  /* 0x0000002e07057211 */ /* 0x000fe200000f0eff */
[----:B------:R-:W-:Y:S01]  /*03b0*/  IMAD R7, R42, 0x4, R22 ;  /* 0x000000042a077824 */ /* 0x000fe200078e0216 */
[----:B-1----:R-:W-:-:S03]  /*03c0*/  LEA R10, P0, R20, R44, 0x1 ;  /* 0x0000002c140a7211 */ /* 0x002fc600078008ff */
[----:B------:R-:W-:Y:S01]  /*03d0*/  IMAD R13, R42, 0x4, R7 ;  /* 0x000000042a0d7824 */ /* 0x000fe200078e0207 */
[----:B------:R-:W-:Y:S01]  /*03e0*/  LEA.HI.X.SX32 R11, R20, R46, 0x1, P0 ;  /* 0x0000002e140b7211 */ /* 0x000fe200000f0eff */
[----:B------:R1:W2:Y:S01]  /*03f0*/  LDG.E.U16 R38, desc[UR10][R4.64] ;  /* 0x0000000a04267981 */ /* 0x0002a2000c1e1500 */
[C---:B----4-:R-:W-:Y:S02]  /*0400*/  LEA R2, P0, R7.reuse, R44, 0x1 ;  /* 0x0000002c07027211 */ /* 0x050fe400078008ff */
[----:B------:R-:W-:Y:S01]  /*0410*/  LEA R12, R42, R13, 0x2 ;  /* 0x0000000d2a0c7211 */ /* 0x000fe200078e10ff */
[----:B------:R-:W4:Y:S01]  /*0420*/  LDG.E.U16 R10, desc[UR10][R10.64] ;  /* 0x0000000a0a0a7981 */ /* 0x000f22000c1e1500 */
[----:B------:R-:W-:Y:S02]  /*0430*/  LEA.HI.X.SX32 R3, R7, R46, 0x1, P0 ;  /* 0x0000002e07037211 */ /* 0x000fe400000f0eff */
[----:B0-----:R-:W-:Y:S02]  /*0440*/  LEA R8, P0, R19, R44, 0x1 ;  /* 0x0000002c13087211 */ /* 0x001fe400078008ff */
[----:B------:R-:W-:-:S02]  /*0450*/  LEA.HI.X.SX32 R15, R17, R46, 0x1, P1 ;  /* 0x0000002e110f7211 */ /* 0x000fc400008f0eff */
[----:B------:R-:W-:Y:S02]  /*0460*/  LEA R20, P1, R12, R44, 0x1 ;  /* 0x0000002c0c147211 */ /* 0x000fe400078208ff */
[----:B------:R-:W-:Y:S01]  /*0470*/  LEA.HI.X.SX32 R9, R19, R46, 0x1, P0 ;  /* 0x0000002e13097211 */ /* 0x000fe200000f0eff */
[----:B------:R-:W-:Y:S01]  /*0480*/  IMAD R7, R42, 0x4, R12 ;  /* 0x000000042a077824 */ /* 0x000fe200078e020c */
[----:B-1----:R-:W-:Y:S01]  /*0490*/  LEA R4, P0, R22, R44, 0x1 ;  /* 0x0000002c16047211 */ /* 0x002fe200078008ff */
[----:B------:R0:W4:Y:S01]  /*04a0*/  LDG.E.U16 R40, desc[UR10][R14.64] ;  /* 0x0000000a0e287981 */ /* 0x000122000c1e1500 */
[-C--:B------:R-:W-:Y:S02]  /*04b0*/  LEA.HI.X.SX32 R21, R12, R46.reuse, 0x1, P1 ;  /* 0x0000002e0c157211 */ /* 0x080fe400008f0eff */
[----:B------:R-:W-:Y:S01]  /*04c0*/  LEA.HI.X.SX32 R5, R22, R46, 0x1, P0 ;  /* 0x0000002e16057211 */ /* 0x000fe200000f0eff */
[----:B------:R1:W4:Y:S04]  /*04d0*/  LDG.E.U16 R42, desc[UR10][R2.64] ;  /* 0x0000000a022a7981 */ /* 0x000328000c1e1500 */
[----:B------:R-:W4:Y:S04]  /*04e0*/  LDG.E.U16 R20, desc[UR10][R20.64] ;  /* 0x0000000a14147981 */ /* 0x000f28000c1e1500 */
[----:B------:R1:W4:Y:S04]  /*04f0*/  LDG.E.U16 R8, desc[UR10][R8.64] ;  /* 0x0000000a08087981 */ /* 0x000328000c1e1500 */
[----:B------:R1:W4:Y:S01]  /*0500*/  LDG.E.U16 R22, desc[UR10][R4.64] ;  /* 0x0000000a04167981 */ /* 0x000322000c1e1500 */
[----:B------:R-:W-:-:S02]  /*0510*/  LEA R12, P1, R13, R44, 0x1 ;  /* 0x0000002c0d0c7211 */ /* 0x000fc400078208ff */
[----:B0-----:R-:W-:Y:S02]  /*0520*/  LEA R14, P0, R7, R44, 0x1 ;  /* 0x0000002c070e7211 */ /* 0x001fe400078008ff */
[-C--:B------:R-:W-:Y:S02]  /*0530*/  LEA.HI.X.SX32 R13, R13, R46.reuse, 0x1, P1 ;  /* 0x0000002e0d0d7211 */ /* 0x080fe400008f0eff */
[----:B------:R-:W-:-:S03]  /*0540*/  LEA.HI.X.SX32 R15, R7, R46, 0x1, P0 ;  /* 0x0000002e070f7211 */ /* 0x000fc600000f0eff */
[----:B------:R0:W4:Y:S04]  /*0550*/  LDG.E.U16 R12, desc[UR10][R12.64] ;  /* 0x0000000a0c0c7981 */ /* 0x000128000c1e1500 */
[----:B------:R0:W4:Y:S01]  /*0560*/  LDG.E.U16 R14, desc[UR10][R14.64] ;  /* 0x0000000a0e0e7981 */ /* 0x000122000c1e1500 */
[----:B-1----:R-:W1:Y:S01]  /*0570*/  S2R R2, SR_TID.X ;  /* 0x0000000000027919 */ /* 0x002e620000002100 */
[----:B------:R-:W-:Y:S02]  /*0580*/  LOP3.LUT R19, R6, 0x3f, RZ, 0xc0, !PT ;  /* 0x0000003f06137812 */ /* 0x000fe400078ec0ff */
[----:B------:R-:W-:-:S03]  /*0590*/  SHF.R.S32.HI R3, RZ, 0x6, R6 ;  /* 0x00000006ff037819 */ /* 0x000fc60000011406 */
[----:B------:R-:W-:Y:S01]  /*05a0*/  IMAD.SHL.U32 R44, R19, 0x2, RZ ;  /* 0x00000002132c7824 */ /* 0x000fe200078e00ff */
[----:B------:R-:W-:Y:S01]  /*05b0*/  SGXT R3, R3, 0x1 ;  /* 0x000000010303781a */ /* 0x000fe20000000200 */
[----:B------:R-:W-:-:S03]  /*05c0*/  ULEA UR6, UR6, UR4, 0x18 ;  /* 0x0000000406067291 */ /* 0x000fc6000f8ec0ff */
[----:B------:R-:W-:Y:S02]  /*05d0*/  LOP3.LUT R3, R44, 0x90, R3, 0x78, !PT ;  /* 0x000000902c037812 */ /* 0x000fe400078e7803 */
[----:B------:R-:W-:Y:S01]  /*05e0*/  LOP3.LUT R9, R6, 0x60, RZ, 0xc0, !PT ;  /* 0x0000006006097812 */ /* 0x000fe200078ec0ff */
[C---:B-1----:R-:W-:Y:S01]  /*05f0*/  IMAD.SHL.U32 R4, R2.reuse, 0x2, RZ ;  /* 0x0000000202047824 */ /* 0x042fe200078e00ff */
[----:B------:R-:W-:-:S04]  /*0600*/  LOP3.LUT R5, R2, 0x60, RZ, 0xc0, !PT ;  /* 0x0000006002057812 */ /* 0x000fc800078ec0ff */
[----:B------:R-:W-:-:S04]  /*0610*/  LOP3.LUT R4, R4, 0x3c, RZ, 0xc0, !PT ;  /* 0x0000003c04047812 */ /* 0x000fc800078ec0ff */
[----:B------:R-:W-:Y:S02]  /*0620*/  LEA R4, R5, R4, 0x3 ;  /* 0x0000000405047211 */ /* 0x000fe400078e18ff */
[----:B------:R-:W-:Y:S02]  /*0630*/  LOP3.LUT R5, R3, 0x20, RZ, 0x3c, !PT ;  /* 0x0000002003057812 */ /* 0x000fe400078e3cff */
[----:B------:R-:W-:Y:S02]  /*0640*/  LOP3.LUT R7, R2, 0x7f, RZ, 0xc0, !PT ;  /* 0x0000007f02077812 */ /* 0x000fe400078ec0ff */
[----:B------:R-:W-:Y:S02]  /*0650*/  R2UR UR4, R9 ;  /* 0x00000000090472ca */ /* 0x000fe400000e0000 */
[----:B------:R-:W-:Y:S01]  /*0660*/  SHF.R.S32.HI R9, RZ, 0x4, R2 ;  /* 0x00000004ff097819 */ /* 0x000fe20000011402 */
[----:B------:R-:W-:Y:S01]  /*0670*/  UISETP.GE.AND UP0, UPT, UR5, 0x1, UPT ;  /* 0x000000010500788c */ /* 0x000fe2000bf06270 */
[----:B------:R-:W-:-:S02]  /*0680*/  ISETP.GE.U32.AND P0, PT, R7, 0x20, PT ;  /* 0x000000200700780c */ /* 0x000fc40003f06070 */
[----:B------:R-:W-:Y:S02]  /*0690*/  LOP3.LUT R7, R2, 0x7, RZ, 0xc0, !PT ;  /* 0x0000000702077812 */ /* 0x000fe400078ec0ff */
[----:B------:R-:W-:-:S04]  /*06a0*/  SGXT R9, R9, 0x1 ;  /* 0x000000010909781a */ /* 0x000fc80000000200 */
[----:B------:R-:W-:Y:S01]  /*06b0*/  LOP3.LUT R11, R9, 0x804, RZ, 0xc0, !PT ;  /* 0x00000804090b7812 */ /* 0x000fe200078ec0ff */
[----:B------:R-:W-:Y:S01]  /*06c0*/  IMAD.MOV.U32 R80, RZ, RZ, -0x800000 ;  /* 0xff800000ff507424 */ /* 0x000fe200078e00ff */
[----:B------:R-:W-:Y:S01]  /*06d0*/  MOV R83, 0xff800000 ;  /* 0xff80000000537802 */ /* 0x000fe20000000f00 */
[----:B------:R-:W-:Y:S01]  /*06e0*/  IMAD.MOV.U32 R81, RZ, RZ, -0x800000 ;  /* 0xff800000ff517424 */ /* 0x000fe200078e00ff */
[----:B------:R-:W-:Y:S01]  /*06f0*/  MOV R143, 0x3f800000 ;  /* 0x3f800000008f7802 */ /* 0x000fe20000000f00 */
[----:B------:R-:W-:Y:S01]  /*0700*/  IMAD.MOV.U32 R82, RZ, RZ, -0x800000 ;  /* 0xff800000ff527424 */ /* 0x000fe200078e00ff */
[----:B------:R-:W-:Y:S01]  /*0710*/  CS2R R52, SRZ ;  /* 0x0000000000347805 */ /* 0x000fe2000001ff00 */
[----:B------:R-:W-:Y:S01]  /*0720*/  IMAD.MOV.U32 R144, RZ, RZ, 0x3f800000 ;  /* 0x3f800000ff907424 */ /* 0x000fe200078e00ff */
[----:B------:R-:W-:Y:S01]  /*0730*/  CS2R R54, SRZ ;  /* 0x0000000000367805 */ /* 0x000fe2000001ff00 */
[----:B------:R-:W-:Y:S01]  /*0740*/  IMAD.MOV.U32 R145, RZ, RZ, 0x3f800000 ;  /* 0x3f800000ff917424 */ /* 0x000fe200078e00ff */
[----:B------:R-:W-:Y:S01]  /*0750*/  CS2R R56, SRZ ;  /* 0x0000000000387805 */ /* 0x000fe2000001ff00 */
[----:B------:R-:W-:Y:S01]  /*0760*/  IMAD.MOV.U32 R142, RZ, RZ, 0x3f800000 ;  /* 0x3f800000ff8e7424 */ /* 0x000fe200078e00ff */
[----:B------:R-:W-:-:S02]  /*0770*/  CS2R R58, SRZ ;  /* 0x00000000003a7805 */ /* 0x000fc4000001ff00 */
[----:B------:R-:W-:Y:S02]  /*0780*/  CS2R R48, SRZ ;  /* 0x0000000000307805 */ /* 0x000fe4000001ff00 */
[----:B------:R-:W-:Y:S02]  /*0790*/  CS2R R50, SRZ ;  /* 0x0000000000327805 */ /* 0x000fe4000001ff00 */
[----:B------:R-:W-:Y:S02]  /*07a0*/  CS2R R44, SRZ ;  /* 0x00000000002c7805 */ /* 0x000fe4000001ff00 */
[----:B------:R-:W-:Y:S02]  /*07b0*/  CS2R R46, SRZ ;  /* 0x00000000002e7805 */ /* 0x000fe4000001ff00 */
[C---:B------:R-:W-:Y:S02]  /*07c0*/  LOP3.LUT R17, R6.reuse, 0x7f, RZ, 0xc0, !PT ;  /* 0x0000007f06117812 */ /* 0x040fe400078ec0ff */
[----:B0-----:R-:W-:Y:S01]  /*07d0*/  SHF.L.U32 R13, R6, 0x1, RZ ;  /* 0x00000001060d7819 */ /* 0x001fe200000006ff */
[----:B---3--:R-:W-:Y:S04]  /*07e0*/  STS.U16 [R3+UR6], R24 ;  /* 0x0000001803007988 */ /* 0x008fe80008000406 */
[----:B-----5:R-:W-:Y:S04]  /*07f0*/  STS.U16 [R3+UR6+0x200], R28 ;  /* 0x0002001c03007988 */ /* 0x020fe80008000406 */
[----:B--2---:R-:W-:Y:S04]  /*0800*/  STS.U16 [R3+UR6+0x400], R32 ;  /* 0x0004002003007988 */ /* 0x004fe80008000406 */
[----:B------:R-:W-:Y:S04]  /*0810*/  STS.U16 [R3+UR6+0x600], R36 ;  /* 0x0006002403007988 */ /* 0x000fe80008000406 */
[----:B----4-:R-:W-:Y:S04]  /*0820*/  STS.U16 [R3+UR6+0xa00], R10 ;  /* 0x000a000a03007988 */ /* 0x010fe80008000406 */
[----:B------:R-:W-:Y:S04]  /*0830*/  STS.U16 [R3+UR6+0x800], R40 ;  /* 0x0008002803007988 */ /* 0x000fe80008000406 */
[----:B------:R-:W-:Y:S04]  /*0840*/  STS.U16 [R3+UR6+0xc00], R42 ;  /* 0x000c002a03007988 */ /* 0x000fe80008000406 */
[----:B------:R-:W-:Y:S04]  /*0850*/  STS.U16 [R3+UR6+0xe00], R20 ;  /* 0x000e001403007988 */ /* 0x000fe80008000406 */
[----:B------:R-:W-:Y:S04]  /*0860*/  STS.U16 [R5+UR6+0x100], R26 ;  /* 0x0001001a05007988 */ /* 0x000fe80008000406 */
[----:B------:R-:W-:Y:S04]  /*0870*/  STS.U16 [R5+UR6+0x300], R30 ;  /* 0x0003001e05007988 */ /* 0x000fe80008000406 */
[----:B------:R-:W-:Y:S04]  /*0880*/  STS.U16 [R5+UR6+0x500], R34 ;  /* 0x0005002205007988 */ /* 0x000fe80008000406 */
[----:B------:R-:W-:Y:S04]  /*0890*/  STS.U16 [R5+UR6+0x700], R38 ;  /* 0x0007002605007988 */ /* 0x000fe80008000406 */
[----:B------:R0:W-:Y:S04]  /*08a0*/  STS.U16 [R5+UR6+0x900], R8 ;  /* 0x0009000805007988 */ /* 0x0001e80008000406 */
[----:B------:R-:W-:Y:S01]  /*08b0*/  STS.U16 [R5+UR6+0xb00], R22 ;  /* 0x000b001605007988 */ /* 0x000fe20008000406 */
[----:B0-----:R-:W-:-:S04]  /*08c0*/  SHF.R.S32.HI R8, RZ, 0x3, R2 ;  /* 0x00000003ff087819 */ /* 0x001fc80000011402 */
[----:B------:R-:W-:-:S04]  /*08d0*/  SGXT R8, R8, 0x1 ;  /* 0x000000010808781a */ /* 0x000fc80000000200 */
[----:B------:R-:W-:Y:S01]  /*08e0*/  LOP3.LUT R10, R8, 0x440, RZ, 0xc0, !PT ;  /* 0x00000440080a7812 */ /* 0x000fe200078ec0ff */
[C---:B------:R-:W-:Y:S01]  /*08f0*/  IMAD.SHL.U32 R8, R2.reuse, 0x4, RZ ;  /* 0x0000000402087824 */ /* 0x040fe200078e00ff */
[----:B------:R0:W-:Y:S03]  /*0900*/  STS.U16 [R5+UR6+0xd00], R12 ;  /* 0x000d000c05007988 */ /* 0x0001e60008000406 */
[----:B------:R-:W-:Y:S01]  /*0910*/  IMAD R15, R7, 0x8, R10 ;  /* 0x00000008070f7824 */ /* 0x000fe200078e020a */
[----:B------:R-:W-:Y:S01]  /*0920*/  LOP3.LUT R10, R11, 0x80, R8, 0xf8, !PT ;  /* 0x000000800b0a7812 */ /* 0x000fe200078ef808 */
[----:B------:R1:W-:Y:S01]  /*0930*/  STS.U16 [R5+UR6+0xf00], R14 ;  /* 0x000f000e05007988 */ /* 0x0003e20008000406 */
[----:B0-----:R-:W-:Y:S02]  /*0940*/  IMAD.SHL.U32 R12, R2, 0x40, RZ ;  /* 0x00000040020c7824 */ /* 0x001fe400078e00ff */
[----:B------:R-:W-:Y:S01]  /*0950*/  LOP3.LUT R11, R15, 0x40, R2, 0x78, !PT ;  /* 0x000000400f0b7812 */ /* 0x000fe200078e7802 */
[C---:B------:R-:W-:Y:S01]  /*0960*/  IMAD.SHL.U32 R15, R6.reuse, 0x40, RZ ;  /* 0x00000040060f7824 */ /* 0x040fe200078e00ff */
[----:B-1----:R-:W-:-:S02]  /*0970*/  LOP3.LUT R14, R6, 0x7, RZ, 0xc0, !PT ;  /* 0x00000007060e7812 */ /* 0x002fc400078ec0ff */
[----:B------:R-:W-:Y:S01]  /*0980*/  LOP3.LUT R9, R12, 0x40, RZ, 0xc0, !PT ;  /* 0x000000400c097812 */ /* 0x000fe200078ec0ff */
[----:B------:R-:W-:Y:S06]  /*0990*/  BRA.U !UP0, `(.L_x_0) ;  /* 0x0000001d08347547 */ /* 0x000fec000b800000 */
[----:B------:R-:W0:Y:S01]  /*09a0*/  LDC.64 R44, c[0x0][0x3c0] ;  /* 0x0000f000ff2c7b82 */ /* 0x000e220000000a00 */
[----:B------:R-:W-:Y:S01]  /*09b0*/  SHF.R.U32.HI R12, RZ, 0x6, R6 ;  /* 0x00000006ff0c7819 */ /* 0x000fe20000011606 */
[----:B------:R-:W-:Y:S01]  /*09c0*/  USHF.R.U32.HI UR5, URZ, 0x1, UR4 ;  /* 0x00000001ff057899 */ /* 0x000fe20008011604 */
[----:B------:R-:W-:Y:S01]  /*09d0*/  LEA R21, R18, UR6, 0x6 ;  /* 0x0000000612157c11 */ /* 0x000fe2000f8e30ff */
[----:B------:R-:W1:Y:S01]  /*09e0*/  LDCU.64 UR8, c[0x0][0x3d0] ;  /* 0x00007a00ff0877ac */ /* 0x000e620008000a00 */
[----:B------:R-:W-:Y:S01]  /*09f0*/  SGXT.U32 R12, R12, 0x1 ;  /* 0x000000010c0c781a */ /* 0x000fe20000000000 */
[----:B------:R-:W-:Y:S01]  /*0a00*/  IMAD.MOV.U32 R108, RZ, RZ, -0x800000 ;  /* 0xff800000ff6c7424 */ /* 0x000fe200078e00ff */
[----:B------:R-:W-:Y:S01]  /*0a10*/  MOV R109, 0xff800000 ;  /* 0xff800000006d7802 */ /* 0x000fe20000000f00 */
[----:B------:R-:W2:Y:S01]  /*0a20*/  LDC R31, c[0x0][0x3d8] ;  /* 0x0000f600ff1f7b82 */ /* 0x000ea20000000800 */
[----:B------:R-:W3:Y:S01]  /*0a30*/  LDCU.64 UR12, c[0x0][0x388] ;  /* 0x00007100ff0c77ac */ /* 0x000ee20008000a00 */
[----:B------:R-:W-:Y:S01]  /*0a40*/  IMAD.MOV.U32 R105, RZ, RZ, -0x800000 ;  /* 0xff800000ff697424 */ /* 0x000fe200078e00ff */
[----:B------:R-:W-:Y:S01]  /*0a50*/  MOV R104, 0xff800000 ;  /* 0xff80000000687802 */ /* 0x000fe20000000f00 */
[----:B------:R-:W-:Y:S01]  /*0a60*/  IMAD.MOV.U32 R144, RZ, RZ, 0x3f800000 ;  /* 0x3f800000ff907424 */ /* 0x000fe200078e00ff */
[----:B------:R-:W-:Y:S01]  /*0a70*/  MOV R142, 0x3f800000 ;  /* 0x3f800000008e7802 */ /* 0x000fe20000000f00 */
[----:B------:R-:W-:Y:S01]  /*0a80*/  IMAD.MOV.U32 R145, RZ, RZ, 0x3f800000 ;  /* 0x3f800000ff917424 */ /* 0x000fe200078e00ff */
[----:B------:R-:W-:Y:S01]  /*0a90*/  CS2R R52, SRZ ;  /* 0x0000000000347805 */ /* 0x000fe2000001ff00 */
[----:B------:R-:W4:Y:S01]  /*0aa0*/  LDC.64 R84, c[0x0][0x390] ;  /* 0x0000e400ff547b82 */ /* 0x000f220000000a00 */
[----:B------:R-:W-:Y:S01]  /*0ab0*/  IMAD.MOV.U32 R143, RZ, RZ, 0x3f800000 ;  /* 0x3f800000ff8f7424 */ /* 0x000fe200078e00ff */
[----:B------:R-:W-:-:S02]  /*0ac0*/  CS2R R54, SRZ ;  /* 0x0000000000367805 */ /* 0x000fc4000001ff00 */
[----:B------:R-:W-:Y:S02]  /*0ad0*/  CS2R R56, SRZ ;  /* 0x0000000000387805 */ /* 0x000fe4000001ff00 */
[----:B------:R-:W-:Y:S02]  /*0ae0*/  CS2R R58, SRZ ;  /* 0x00000000003a7805 */ /* 0x000fe4000001ff00 */
[----:B------:R-:W-:Y:S01]  /*0af0*/  CS2R R50, SRZ ;  /* 0x0000000000327805 */ /* 0x000fe2000001ff00 */
[----:B0-----:R-:W-:Y:S02]  /*0b00*/  IMAD R20, R12, R45, RZ ;  /* 0x0000002d0c147224 */ /* 0x001fe400078e02ff */
[----:B------:R-:W-:Y:S02]  /*0b10*/  IMAD.SHL.U32 R12, R6, 0x8, RZ ;  /* 0x00000008060c7824 */ /* 0x000fe400078e00ff */
[----:B------:R-:W-:-:S03]  /*0b20*/  IMAD R22, R45, 0x2, R20 ;  /* 0x000000022d167824 */ /* 0x000fc600078e0214 */
[----:B------:R-:W-:Y:S01]  /*0b30*/  LOP3.LUT R36, R12, 0x30, RZ, 0xc0, !PT ;  /* 0x000000300c247812 */ /* 0x000fe200078ec0ff */
[----:B--2---:R-:W-:Y:S01]  /*0b40*/  IMAD R25, R16, R31, RZ ;  /* 0x0000001f10197224 */ /* 0x004fe200078e02ff */
[C---:B------:R-:W-:Y:S02]  /*0b50*/  LEA R24, R45.reuse, R22, 0x1 ;  /* 0x000000162d187211 */ /* 0x040fe400078e08ff */
[C---:B------:R-:W-:Y:S01]  /*0b60*/  LOP3.LUT R12, R36.reuse, UR5, RZ, 0x3c, !PT ;  /* 0x00000005240c7c12 */ /* 0x040fe2000f8e3cff */
[----:B------:R-:W0:Y:S01]  /*0b70*/  LDCU UR5, c[0x0][0x3c8] ;  /* 0x00007900ff0577ac */ /* 0x000e220008000800 */
[C---:B------:R-:W-:Y:S01]  /*0b80*/  LOP3.LUT R37, R36.reuse, 0x3c0, R15, 0xf8, !PT ;  /* 0x000003c024257812 */ /* 0x040fe200078ef80f */
[C---:B------:R-:W-:Y:S01]  /*0b90*/  IMAD R26, R45.reuse, 0x2, R24 ;  /* 0x000000022d1a7824 */ /* 0x040fe200078e0218 */
[----:B------:R-:W-:Y:S01]  /*0ba0*/  LOP3.LUT R42, R36, 0x30, R13, 0x78, !PT ;  /* 0x00000030242a7812 */ /* 0x000fe200078e780d */
[----:B------:R-:W-:Y:S01]  /*0bb0*/  IMAD.IADD R12, R12, 0x1, R21 ;  /* 0x000000010c0c7824 */ /* 0x000fe200078e0215 */
[----:B------:R-:W-:Y:S01]  /*0bc0*/  MOV R21, UR4 ;  /* 0x0000000400157c02 */ /* 0x000fe20008000f00 */
[----:B------:R-:W-:Y:S01]  /*0bd0*/  IMAD R28, R45, 0x2, R26 ;  /* 0x000000022d1c7824 */ /* 0x000fe200078e021a */
[----:B------:R-:W-:Y:S01]  /*0be0*/  ULEA UR4, UR4, UR6, 0x4 ;  /* 0x0000000604047291 */ /* 0x000fe2000f8e20ff */
[----:B------:R-:W-:Y:S01]  /*0bf0*/  LOP3.LUT R15, R6, 0x10, RZ, 0xc0, !PT ;  /* 0x00000010060f7812 */ /* 0x000fe200078ec0ff */
[----:B------:R-:W-:-:S02]  /*0c00*/  IMAD R27, R31, 0x4, R25 ;  /* 0x000000041f1b7824 */ /* 0x000fc400078e0219 */
[----:B------:R-:W-:Y:S02]  /*0c10*/  IMAD R30, R45, 0x2, R28 ;  /* 0x000000022d1e7824 */ /* 0x000fe400078e021c */
[----:B------:R-:W-:Y:S02]  /*0c20*/  IMAD R40, R21, 0x2, R14 ;  /* 0x0000000215287824 */ /* 0x000fe400078e020e */
[----:B------:R-:W-:Y:S01]  /*0c30*/  IMAD.SHL.U32 R21, R14, 0x40, RZ ;  /* 0x000000400e157824 */ /* 0x000fe200078e00ff */
[----:B------:R-:W-:Y:S01]  /*0c40*/  LEA R32, R45, R30, 0x1 ;  /* 0x0000001e2d207211 */ /* 0x000fe200078e08ff */
[----:B------:R-:W-:Y:S02]  /*0c50*/  IMAD.SHL.U32 R40, R40, 0x10, RZ ;  /* 0x0000001028287824 */ /* 0x000fe400078e00ff */
[----:B0-----:R-:W-:Y:S01]  /*0c60*/  IMAD R19, R19, UR5, RZ ;  /* 0x0000000513137c24 */ /* 0x001fe2000f8e02ff */
[----:B------:R-:W-:Y:S01]  /*0c70*/  LOP3.LUT R38, R21, R36, RZ, 0xfc, !PT ;  /* 0x0000002415267212 */ /* 0x000fe200078efcff */
[----:B------:R-:W-:Y:S01]  /*0c80*/  IMAD R34, R45, 0x2, R32 ;  /* 0x000000022d227824 */ /* 0x000fe200078e0220 */
[----:B------:R-:W-:-:S02]  /*0c90*/  LOP3.LUT R23, R40, 0x30, R13, 0x78, !PT ;  /* 0x0000003028177812 */ /* 0x000fc400078e780d */
[----:B------:R-:W-:Y:S01]  /*0ca0*/  LOP3.LUT R40, R38, 0x10, R13, 0x78, !PT ;  /* 0x0000001026287812 */ /* 0x000fe200078e780d */
[----:B------:R-:W-:Y:S01]  /*0cb0*/  IMAD R36, R45, 0x2, R34 ;  /* 0x000000022d247824 */ /* 0x000fe200078e0222 */
[----:B------:R-:W-:Y:S01]  /*0cc0*/  IADD3 R13, PT, PT, R21, UR4, R42 ;  /* 0x00000004150d7c10 */ /* 0x000fe2000fffe02a */
[----:B------:R-:W-:Y:S01]  /*0cd0*/  IMAD R14, R14, 0x80, R23 ;  /* 0x000000800e0e7824 */ /* 0x000fe200078e0217 */
[----:B-1----:R-:W-:Y:S01]  /*0ce0*/  UIMAD UR4, UR7, UR8, URZ ;  /* 0x00000008070472a4 */ /* 0x002fe2000f8e02ff */
[----:B------:R-:W-:Y:S01]  /*0cf0*/  IMAD R23, R18, UR9, RZ ;  /* 0x0000000912177c24 */ /* 0x000fe2000f8e02ff */
[----:B------:R-:W-:Y:S01]  /*0d00*/  LEA R38, R45, R36, 0x1 ;  /* 0x000000242d267211 */ /* 0x000fe200078e08ff */
[----:B------:R-:W-:Y:S01]  /*0d10*/  IMAD R18, R44, UR7, RZ ;  /* 0x000000072c127c24 */ /* 0x000fe2000f8e02ff */
[----:B------:R-:W-:Y:S01]  /*0d20*/  USHF.L.U32 UR5, UR4, 0x1, URZ ;  /* 0x0000000104057899 */ /* 0x000fe200080006ff */
[----:B------:R-:W-:Y:S01]  /*0d30*/  IMAD R15, R15, 0x20, R40 ;  /* 0x000000200f0f7824 */ /* 0x000fe200078e0228 */
[----:B------:R-:W0:Y:S01]  /*0d40*/  LDCU UR9, c[0x0][0x3a8] ;  /* 0x00007500ff0977ac */ /* 0x000e220008000800 */
[----:B------:R-:W-:-:S02]  /*0d50*/  IMAD R40, R45, 0x2, R38 ;  /* 0x000000022d287824 */ /* 0x000fc400078e0226 */
[----:B------:R-:W-:Y:S02]  /*0d60*/  IMAD.SHL.U32 R21, R19, 0x2, RZ ;  /* 0x0000000213157824 */ /* 0x000fe400078e00ff */
[----:B------:R-:W-:Y:S01]  /*0d70*/  IMAD.SHL.U32 R16, R18, 0x2, RZ ;  /* 0x0000000212107824 */ /* 0x000fe200078e00ff */
[----:B------:R-:W-:Y:S01]  /*0d80*/  LEA R42, R45, R40, 0x1 ;  /* 0x000000282d2a7211 */ /* 0x000fe200078e08ff */
[----:B------:R-:W-:-:S03]  /*0d90*/  IMAD.HI R19, R19, 0x2, RZ ;  /* 0x0000000213137827 */ /* 0x000fc600078e02ff */
[----:B---3--:R-:W-:Y:S01]  /*0da0*/  IADD3 R111, P1, P2, R21, UR12, R16 ;  /* 0x0000000c156f7c10 */ /* 0x008fe2000fa3e010 */
[----:B------:R-:W-:Y:S01]  /*0db0*/  IMAD.HI R18, R18, 0x2, RZ ;  /* 0x0000000212127827 */ /* 0x000fe200078e02ff */
[----:B------:R-:W1:Y:S02]  /*0dc0*/  LDCU UR12, c[0x0][0x3f0] ;  /* 0x00007e00ff0c77ac */ /* 0x000e640008000800 */
[-C--:B------:R-:W-:Y:S01]  /*0dd0*/  LEA R134, P5, R26, R111.reuse, 0x1 ;  /* 0x0000006f1a867211 */ /* 0x080fe200078a08ff */
[----:B------:R-:W-:Y:S01]  /*0de0*/  IMAD R44, R45, 0x2, R42 ;  /* 0x000000022d2c7824 */ /* 0x000fe200078e022a */
[----:B------:R-:W-:Y:S01]  /*0df0*/  IADD3.X R29, PT, PT, R19, UR13, R18, P1, P2 ;  /* 0x0000000d131d7c10 */ /* 0x000fe20008fe4412 */
[----:B------:R-:W-:Y:S01]  /*0e00*/  IMAD.SHL.U32 R21, R23, 0x2, RZ ;  /* 0x0000000217157824 */ /* 0x000fe200078e00ff */
[----:B------:R-:W-:Y:S01]  /*0e10*/  LEA R140, P3, R20, R111, 0x1 ;  /* 0x0000006f148c7211 */ /* 0x000fe200078608ff */
[----:B------:R-:W-:Y:S01]  /*0e20*/  IMAD R19, R31, 0x4, R27 ;  /* 0x000000041f137824 */ /* 0x000fe200078e021b */
[----:B------:R-:W-:Y:S01]  /*0e30*/  LEA.HI.X.SX32 R135, R26, R29, 0x1, P5 ;  /* 0x0000001d1a877211 */ /* 0x000fe200028f0eff */
[----:B------:R-:W-:Y:S01]  /*0e40*/  IMAD.HI R48, R23, 0x2, RZ ;  /* 0x0000000217307827 */ /* 0x000fe200078e02ff */
[----:B------:R-:W-:-:S02]  /*0e50*/  LEA R46, R45, R44, 0x1 ;  /* 0x0000002c2d2e7211 */ /* 0x000fc400078e08ff */
[----:B----4-:R-:W-:Y:S01]  /*0e60*/  IADD3 R84, P1, P2, R21, UR5, R84 ;  /* 0x0000000515547c10 */ /* 0x010fe2000fa3e054 */
[----:B------:R-:W-:Y:S01]  /*0e70*/  IMAD R21, R31, 0x4, R19 ;  /* 0x000000041f157824 */ /* 0x000fe200078e0213 */
[----:B------:R-:W-:Y:S01]  /*0e80*/  LEA R128, P5, R32, R111, 0x1 ;  /* 0x0000006f20807211 */ /* 0x000fe200078a08ff */
[----:B------:R-:W-:Y:S01]  /*0e90*/  IMAD R16, R45, 0x2, R46 ;  /* 0x000000022d107824 */ /* 0x000fe200078e022e */
[----:B------:R-:W-:Y:S01]  /*0ea0*/  LEA.HI.X.SX32 R141, R20, R29, 0x1, P3 ;  /* 0x0000001d148d7211 */ /* 0x000fe200018f0eff */
[----:B------:R-:W-:Y:S01]  /*0eb0*/  IMAD R20, R31, 0x4, R21 ;  /* 0x000000041f147824 */ /* 0x000fe200078e0215 */
[-C--:B------:R-:W-:Y:S01]  /*0ec0*/  LEA R138, P4, R22, R111.reuse, 0x1 ;  /* 0x0000006f168a7211 */ /* 0x080fe200078808ff */
[----:B------:R-:W-:Y:S01]  /*0ed0*/  UIMAD.WIDE UR4, UR4, 0x2, URZ ;  /* 0x00000002040478a5 */ /* 0x000fe2000f8e02ff */
[-C--:B------:R-:W-:Y:S02]  /*0ee0*/  LEA R136, P3, R24, R111.reuse, 0x1 ;  /* 0x0000006f18887211 */ /* 0x080fe400078608ff */
[----:B------:R-:W-:-:S02]  /*0ef0*/  LEA R126, P6, R34, R111, 0x1 ;  /* 0x0000006f227e7211 */ /* 0x000fc400078c08ff */
[----:B------:R-:W-:Y:S02]  /*0f00*/  LEA.HI.X.SX32 R129, R32, R29, 0x1, P5 ;  /* 0x0000001d20817211 */ /* 0x000fe400028f0eff */
[----:B------:R-:W-:Y:S01]  /*0f10*/  LEA R120, P5, R40, R111, 0x1 ;  /* 0x0000006f28787211 */ /* 0x000fe200078a08ff */
[----:B------:R-:W-:Y:S01]  /*0f20*/  UMOV UR4, URZ ;  /* 0x000000ff00047c82 */ /* 0x000fe20008000000 */
[-C--:B------:R-:W-:Y:S02]  /*0f30*/  LEA.HI.X.SX32 R139, R22, R29.reuse, 0x1, P4 ;  /* 0x0000001d168b7211 */ /* 0x080fe400020f0eff */
[----:B------:R-:W-:Y:S02]  /*0f40*/  LEA.HI.X.SX32 R137, R24, R29, 0x1, P3 ;  /* 0x0000001d18897211 */ /* 0x000fe400018f0eff */
[-C--:B------:R-:W-:Y:S02]  /*0f50*/  LEA R132, P3, R28, R111.reuse, 0x1 ;  /* 0x0000006f1c847211 */ /* 0x080fe400078608ff */
[----:B------:R-:W-:-:S02]  /*0f60*/  LEA R130, P4, R30, R111, 0x1 ;  /* 0x0000006f1e827211 */ /* 0x000fc400078808ff */
[----:B------:R-:W-:Y:S02]  /*0f70*/  LEA.HI.X.SX32 R127, R34, R29, 0x1, P6 ;  /* 0x0000001d227f7211 */ /* 0x000fe400030f0eff */
[----:B------:R-:W-:Y:S02]  /*0f80*/  LEA R118, P6, R42, R111, 0x1 ;  /* 0x0000006f2a767211 */ /* 0x000fe400078c08ff */
[----:B------:R-:W-:Y:S02]  /*0f90*/  LEA.HI.X.SX32 R121, R40, R29, 0x1, P5 ;  /* 0x0000001d28797211 */ /* 0x000fe400028f0eff */
[----:B------:R-:W-:Y:S02]  /*0fa0*/  LEA R18, R45, R16, 0x1 ;  /* 0x000000102d127211 */ /* 0x000fe400078e08ff */
[----:B------:R-:W-:Y:S02]  /*0fb0*/  LEA R22, R31, R20, 0x2 ;  /* 0x000000141f167211 */ /* 0x000fe400078e10ff */
[----:B------:R-:W-:-:S02]  /*0fc0*/  LEA R112, P5, R16, R111, 0x1 ;  /* 0x0000006f10707211 */ /* 0x000fc400078a08ff */
[-C--:B------:R-:W-:Y:S02]  /*0fd0*/  LEA.HI.X.SX32 R133, R28, R29.reuse, 0x1, P3 ;  /* 0x0000001d1c857211 */ /* 0x080fe400018f0eff */
[----:B------:R-:W-:Y:S02]  /*0fe0*/  LEA.HI.X.SX32 R131, R30, R29, 0x1, P4 ;  /* 0x0000001d1e837211 */ /* 0x000fe400020f0eff */
[-C--:B------:R-:W-:Y:S02]  /*0ff0*/  LEA R124, P3, R36, R111.reuse, 0x1 ;  /* 0x0000006f247c7211 */ /* 0x080fe400078608ff */
[----:B------:R-:W-:Y:S02]  /*1000*/  LEA R122, P4, R38, R111, 0x1 ;  /* 0x0000006f267a7211 */ /* 0x000fe400078808ff */
[----:B------:R-:W-:Y:S02]  /*1010*/  LEA.HI.X.SX32 R119, R42, R29, 0x1, P6 ;  /* 0x0000001d2a777211 */ /* 0x000fe400030f0eff */
[----:B------:R-:W-:-:S02]  /*1020*/  LEA R110, P6, R18, R111, 0x1 ;  /* 0x0000006f126e7211 */ /* 0x000fc400078c08ff */
[-C--:B------:R-:W-:Y:S01]  /*1030*/  LEA.HI.X.SX32 R113, R16, R29.reuse, 0x1, P5 ;  /* 0x0000001d10717211 */ /* 0x080fe200028f0eff */
[C---:B------:R-:W-:Y:S01]  /*1040*/  IMAD R16, R31.reuse, 0x4, R22 ;  /* 0x000000041f107824 */ /* 0x040fe200078e0216 */
[-C--:B------:R-:W-:Y:S02]  /*1050*/  LEA.HI.X.SX32 R125, R36, R29.reuse, 0x1, P3 ;  /* 0x0000001d247d7211 */ /* 0x080fe400018f0eff */
[----:B------:R-:W-:Y:S02]  /*1060*/  LEA.HI.X.SX32 R123, R38, R29, 0x1, P4 ;  /* 0x0000001d267b7211 */ /* 0x000fe400020f0eff */
[-C--:B------:R-:W-:Y:S02]  /*1070*/  LEA R116, P3, R44, R111.reuse, 0x1 ;  /* 0x0000006f2c747211 */ /* 0x080fe400078608ff */
[----:B------:R-:W-:Y:S02]  /*1080*/  LEA R114, P4, R46, R111, 0x1 ;  /* 0x0000006f2e727211 */ /* 0x000fe400078808ff */
[-C--:B------:R-:W-:Y:S01]  /*1090*/  LEA.HI.X.SX32 R111, R18, R29.reuse, 0x1, P6 ;  /* 0x0000001d126f7211 */ /* 0x080fe200030f0eff */
[----:B------:R-:W-:Y:S01]  /*10a0*/  IMAD R18, R31, 0x4, R16 ;  /* 0x000000041f127824 */ /* 0x000fe200078e0210 */
[----:B------:R-:W-:-:S02]  /*10b0*/  LEA.HI.X.SX32 R117, R44, R29, 0x1, P3 ;  /* 0x0000001d2c757211 */ /* 0x000fc400018f0eff */
[----:B------:R-:W-:Y:S02]  /*10c0*/  CS2R R44, SRZ ;  /* 0x00000000002c7805 */ /* 0x000fe4000001ff00 */
[----:B------:R-:W-:Y:S01]  /*10d0*/  IADD3.X R48, PT, PT, R48, UR5, R85, P1, P2 ;  /* 0x0000000530307c10 */ /* 0x000fe20008fe4455 */
[----:B------:R-:W-:Y:S01]  /*10e0*/  IMAD R23, R31, 0x4, R18 ;  /* 0x000000041f177824 */ /* 0x000fe200078e0212 */
[-C--:B------:R-:W-:Y:S02]  /*10f0*/  LEA R100, P3, R19, R84.reuse, 0x1 ;  /* 0x0000005413647211 */ /* 0x080fe400078608ff */
[----:B------:R-:W-:Y:S02]  /*1100*/  LEA R102, P2, R27, R84, 0x1 ;  /* 0x000000541b667211 */ /* 0x000fe400078408ff */
[----:B------:R-:W-:Y:S02]  /*1110*/  LEA.HI.X.SX32 R101, R19, R48, 0x1, P3 ;  /* 0x0000003013657211 */ /* 0x000fe400018f0eff */
[----:B------:R-:W-:-:S02]  /*1120*/  LEA R19, R31, R23, 0x2 ;  /* 0x000000171f137211 */ /* 0x000fc400078e10ff */
[----:B------:R-:W-:Y:S02]  /*1130*/  LEA R106, P1, R25, R84, 0x1 ;  /* 0x00000054196a7211 */ /* 0x000fe400078208ff */
[----:B------:R-:W-:Y:S01]  /*1140*/  LEA.HI.X.SX32 R103, R27, R48, 0x1, P2 ;  /* 0x000000301b677211 */ /* 0x000fe200010f0eff */
[----:B------:R-:W-:Y:S01]  /*1150*/  IMAD R24, R31, 0x4, R19 ;  /* 0x000000041f187824 */ /* 0x000fe200078e0213 */
[C---:B------:R-:W-:Y:S02]  /*1160*/  LEA R96, P2, R20.reuse, R84, 0x1 ;  /* 0x0000005414607211 */ /* 0x040fe400078408ff */
[----:B------:R-:W-:Y:S02]  /*1170*/  LEA.HI.X.SX32 R107, R25, R48, 0x1, P1 ;  /* 0x00000030196b7211 */ /* 0x000fe400008f0eff */
[----:B------:R-:W-:Y:S02]  /*1180*/  LEA R98, P1, R21, R84, 0x1 ;  /* 0x0000005415627211 */ /* 0x000fe400078208ff */
[-C--:B------:R-:W-:Y:S01]  /*1190*/  LEA.HI.X.SX32 R97, R20, R48.reuse, 0x1, P2 ;  /* 0x0000003014617211 */ /* 0x080fe200010f0eff */
[----:B------:R-:W-:Y:S01]  /*11a0*/  IMAD R20, R31, 0x4, R24 ;  /* 0x000000041f147824 */ /* 0x000fe200078e0218 */
[----:B------:R-:W-:-:S02]  /*11b0*/  LEA.HI.X.SX32 R99, R21, R48, 0x1, P1 ;  /* 0x0000003015637211 */ /* 0x000fc400008f0eff */
[-C--:B------:R-:W-:Y:S01]  /*11c0*/  LEA R92, P1, R16, R84.reuse, 0x1 ;  /* 0x00000054105c7211 */ /* 0x080fe200078208ff */
[C---:B------:R-:W-:Y:S01]  /*11d0*/  IMAD R21, R31.reuse, 0x4, R20 ;  /* 0x000000041f157824 */ /* 0x040fe200078e0214 */
[----:B------:R-:W-:Y:S02]  /*11e0*/  LEA R90, P2, R18, R84, 0x1 ;  /* 0x00000054125a7211 */ /* 0x000fe400078408ff */
[----:B------:R-:W-:Y:S02]  /*11f0*/  LEA.HI.X.SX32 R93, R16, R48, 0x1, P1 ;  /* 0x00000030105d7211 */ /* 0x000fe400008f0eff */
[----:B------:R-:W-:Y:S02]  /*1200*/  LEA R94, P3, R22, R84, 0x1 ;  /* 0x00000054165e7211 */ /* 0x000fe400078608ff */
[----:B------:R-:W-:Y:S02]  /*1210*/  LEA.HI.X.SX32 R91, R18, R48, 0x1, P2 ;  /* 0x00000030125b7211 */ /* 0x000fe400010f0eff */
[----:B------:R-:W-:-:S02]  /*1220*/  LEA R16, R31, R21, 0x2 ;  /* 0x000000151f107211 */ /* 0x000fc400078e10ff */
[-C--:B------:R-:W-:Y:S02]  /*1230*/  LEA R86, P1, R19, R84.reuse, 0x1 ;  /* 0x0000005413567211 */ /* 0x080fe400078208ff */
[----:B------:R-:W-:Y:S01]  /*1240*/  LEA R26, P2, R24, R84, 0x1 ;  /* 0x00000054181a7211 */ /* 0x000fe200078408ff */
[----:B------:R-:W-:Y:S01]  /*1250*/  IMAD R18, R31, 0x4, R16 ;  /* 0x000000041f127824 */ /* 0x000fe200078e0210 */
[----:B------:R-:W-:Y:S02]  /*1260*/  LEA.HI.X.SX32 R95, R22, R48, 0x1, P3 ;  /* 0x00000030165f7211 */ /* 0x000fe400018f0eff */
[----:B------:R-:W-:Y:S02]  /*1270*/  LEA R88, P3, R23, R84, 0x1 ;  /* 0x0000005417587211 */ /* 0x000fe400078608ff */
[-C--:B------:R-:W-:Y:S01]  /*1280*/  LEA.HI.X.SX32 R87, R19, R48.reuse, 0x1, P1 ;  /* 0x0000003013577211 */ /* 0x080fe200008f0eff */
[----:B------:R-:W-:Y:S01]  /*1290*/  IMAD R19, R31, 0x4, R18 ;  /* 0x000000041f137824 */ /* 0x000fe200078e0212 */
[----:B------:R-:W-:-:S02]  /*12a0*/  LEA.HI.X.SX32 R27, R24, R48, 0x1, P2 ;  /* 0x00000030181b7211 */ /* 0x000fc400010f0eff */
[-C--:B------:R-:W-:Y:S02]  /*12b0*/  LEA R30, P1, R21, R84.reuse, 0x1 ;  /* 0x00000054151e7211 */ /* 0x080fe400078208ff */
[----:B------:R-:W-:Y:S02]  /*12c0*/  LEA R32, P2, R16, R84, 0x1 ;  /* 0x0000005410207211 */ /* 0x000fe400078408ff */
[----:B------:R-:W-:Y:S02]  /*12d0*/  LEA.HI.X.SX32 R89, R23, R48, 0x1, P3 ;  /* 0x0000003017597211 */ /* 0x000fe400018f0eff */
[----:B------:R-:W-:Y:S02]  /*12e0*/  CS2R R22, SRZ ;  /* 0x0000000000167805 */ /* 0x000fe4000001ff00 */
[----:B------:R-:W-:Y:S02]  /*12f0*/  LEA R28, P3, R20, R84, 0x1 ;  /* 0x00000054141c7211 */ /* 0x000fe400078608ff */
[----:B------:R-:W-:-:S02]  /*1300*/  LEA.HI.X.SX32 R31, R21, R48, 0x1, P1 ;  /* 0x00000030151f7211 */ /* 0x000fc400008f0eff */
[----:B------:R-:W-:Y:S02]  /*1310*/  LEA.HI.X.SX32 R33, R16, R48, 0x1, P2 ;  /* 0x0000003010217211 */ /* 0x000fe400010f0eff */
[C---:B------:R-:W-:Y:S02]  /*1320*/  LOP3.LUT P1, RZ, R6.reuse, 0x3, RZ, 0xc0, !PT ;  /* 0x0000000306ff7812 */ /* 0x040fe4000782c0ff */
[----:B------:R-:W-:Y:S02]  /*1330*/  LOP3.LUT R16, R37, 0x10, R6, 0x78, !PT ;  /* 0x0000001025107812 */ /* 0x000fe400078e7806 */
[----:B------:R-:W-:Y:S02]  /*1340*/  LOP3.LUT R24, R6, 0x1c, RZ, 0xc0, !PT ;  /* 0x0000001c06187812 */ /* 0x000fe400078ec0ff */
[----:B------:R-:W-:Y:S02]  /*1350*/  SHF.R.U32.HI R6, RZ, 0x3, R17 ;  /* 0x00000003ff067819 */ /* 0x000fe40000011611 */
[----:B------:R-:W-:-:S02]  /*1360*/  LEA.HI.X.SX32 R115, R46, R29, 0x1, P4 ;  /* 0x0000001d2e737211 */ /* 0x000fc400020f0eff */
[----:B------:R-:W-:Y:S02]  /*1370*/  CS2R R46, SRZ ;  /* 0x00000000002e7805 */ /* 0x000fe4000001ff00 */
[----:B------:R-:W-:Y:S02]  /*1380*/  LEA.HI.X.SX32 R29, R20, R48, 0x1, P3 ;  /* 0x00000030141d7211 */ /* 0x000fe400018f0eff */
[-C--:B------:R-:W-:Y:S02]  /*1390*/  LEA R34, P3, R18, R84.reuse, 0x1 ;  /* 0x0000005412227211 */ /* 0x080fe400078608ff */
[----:B------:R-:W-:Y:S02]  /*13a0*/  LEA R84, P4, R19, R84, 0x1 ;  /* 0x0000005413547211 */ /* 0x000fe400078808ff */
[----:B------:R-:W-:Y:S02]  /*13b0*/  LEA R24, R24, UR6, 0x2 ;  /* 0x0000000618187c11 */ /* 0x000fe4000f8e10ff */
[----:B------:R-:W-:-:S02]  /*13c0*/  LOP3.LUT R25, R6, 0xc, RZ, 0xc0, !PT ;  /* 0x0000000c06197812 */ /* 0x000fc400078ec0ff */
[-C--:B------:R-:W-:Y:S02]  /*13d0*/  LEA.HI.X.SX32 R35, R18, R48.reuse, 0x1, P3 ;  /* 0x0000003012237211 */ /* 0x080fe400018f0eff */
[----:B------:R-:W-:Y:S02]  /*13e0*/  LEA.HI.X.SX32 R85, R19, R48, 0x1, P4 ;  /* 0x0000003013557211 */ /* 0x000fe400020f0eff */
[----:B------:R-:W-:Y:S02]  /*13f0*/  CS2R R48, SRZ ;  /* 0x0000000000307805 */ /* 0x000fe4000001ff00 */
[----:B------:R-:W-:Y:S01]  /*1400*/  LEA R17, R17, UR6, 0x2 ;  /* 0x0000000611117c11 */ /* 0x000fe2000f8e10ff */
[----:B------:R-:W-:Y:S01]  /*1410*/  IMAD.IADD R25, R24, 0x1, R25 ;  /* 0x0000000118197824 */ /* 0x000fe200078e0219 */
[C---:B------:R-:W-:Y:S02]  /*1420*/  LOP3.LUT R18, R3.reuse, 0x40, RZ, 0x3c, !PT ;  /* 0x0000004003127812 */ /* 0x040fe400078e3cff */
[----:B------:R-:W-:-:S02]  /*1430*/  LOP3.LUT R19, R3, 0x60, RZ, 0x3c, !PT ;  /* 0x0000006003137812 */ /* 0x000fc400078e3cff */
[----:B------:R-:W-:Y:S02]  /*1440*/  LOP3.LUT R21, R16, 0x20, RZ, 0x3c, !PT ;  /* 0x0000002010157812 */ /* 0x000fe400078e3cff */
[----:B------:R-:W-:Y:S02]  /*1450*/  LOP3.LUT R20, R15, 0x20, RZ, 0x3c, !PT ;  /* 0x000000200f147812 */ /* 0x000fe400078e3cff */
[----:B01----:R-:W-:-:S07]  /*1460*/  LOP3.LUT R6, R14, 0x40, RZ, 0x3c, !PT ;  /* 0x000000400e067812 */ /* 0x003fce00078e3cff */
.L_x_1:
[----:B------:R-:W-:-:S04]  /*1470*/  IMAD.WIDE R66, R22, 0x2, R132 ;  /* 0x0000000216427825 */ /* 0x000fc800078e0284 */
[C---:B------:R-:W-:Y:S01]  /*1480*/  IMAD.WIDE R68, R22.reuse, 0x2, R130 ;  /* 0x0000000216447825 */ /* 0x040fe200078e0282 */
[----:B------:R0:W2:Y:S03]  /*1490*/  LDG.E.U16 R78, desc[UR10][R66.64] ;  /* 0x0000000a424e7981 */ /* 0x0000a6000c1e1500 */
[C---:B------:R-:W-:Y:S01]  /*14a0*/  IMAD.WIDE R36, R22.reuse, 0x2, R140 ;  /* 0x0000000216247825 */ /* 0x040fe200078e028c */
[----:B------:R1:W3:Y:S03]  /*14b0*/  LDG.E.U16 R80, desc[UR10][R68.64] ;  /* 0x0000000a44507981 */ /* 0x0002e6000c1e1500 */
[C---:B------:R-:W-:Y:S01]  /*14c0*/  IMAD.WIDE R38, R22.reuse, 0x2, R138 ;  /* 0x0000000216267825 */ /* 0x040fe200078e028a */
[----:B------:R4:W5:Y:S03]  /*14d0*/  LDG.E.U16 R74, desc[UR10][R36.64] ;  /* 0x0000000a244a7981 */ /* 0x000966000c1e1500 */
[C---:B------:R-:W-:Y:S01]  /*14e0*/  IMAD.WIDE R40, R22.reuse, 0x2, R136 ;  /* 0x0000000216287825 */ /* 0x040fe200078e0288 */
[----:B------:R0:W3:Y:S03]  /*14f0*/  LDG.E.U16 R76, desc[UR10][R38.64] ;  /* 0x0000000a264c7981 */ /* 0x0000e6000c1e1500 */
[C---:B------:R-:W-:Y:S01]  /*1500*/  IMAD.WIDE R72, R22.reuse, 0x2, R124 ;  /* 0x0000000216487825 */ /* 0x040fe200078e027c */
[----:B------:R0:W3:Y:S03]  /*1510*/  LDG.E.U16 R75, desc[UR10][R40.64] ;  /* 0x0000000a284b7981 */ /* 0x0000e6000c1e1500 */
[----:B------:R-:W-:-:S02]  /*1520*/  IMAD.WIDE R60, R22, 0x2, R116 ;  /* 0x00000002163c7825 */ /* 0x000fc400078e0274 */
[----:B------:R-:W3:Y:S02]  /*1530*/  LDG.E.U16 R72, desc[UR10][R72.64] ;  /* 0x0000000a48487981 */ /* 0x000ee4000c1e1500 */
[C---:B------:R-:W-:Y:S02]  /*1540*/  IMAD.WIDE R42, R22.reuse, 0x2, R114 ;  /* 0x00000002162a7825 */ /* 0x040fe400078e0272 */
[----:B------:R-:W3:Y:S02]  /*1550*/  LDG.E.U16 R60, desc[UR10][R60.64] ;  /* 0x0000000a3c3c7981 */ /* 0x000ee4000c1e1500 */
[C---:B------:R-:W-:Y:S02]  /*1560*/  IMAD.WIDE R70, R22.reuse, 0x2, R128 ;  /* 0x0000000216467825 */ /* 0x040fe400078e0280 */
[----:B------:R-:W3:Y:S02]  /*1570*/  LDG.E.U16 R42, desc[UR10][R42.64] ;  /* 0x0000000a2a2a7981 */ /* 0x000ee4000c1e1500 */
[----:B------:R-:W-:-:S02]  /*1580*/  IMAD.WIDE R64, R22, 0x2, R122 ;  /* 0x0000000216407825 */ /* 0x000fc400078e027a */
[----:B------:R-:W3:Y:S02]  /*1590*/  LDG.E.U16 R71, desc[UR10][R70.64] ;  /* 0x0000000a46477981 */ /* 0x000ee4000c1e1500 */
[C---:B0-----:R-:W-:Y:S02]  /*15a0*/  IMAD.WIDE R66, R22.reuse, 0x2, R112 ;  /* 0x0000000216427825 */ /* 0x041fe400078e0270 */
[----:B------:R-:W3:Y:S02]  /*15b0*/  LDG.E.U16 R82, desc[UR10][R64.64] ;  /* 0x0000000a40527981 */ /* 0x000ee4000c1e1500 */
[C---:B------:R-:W-:Y:S02]  /*15c0*/  IMAD.WIDE R62, R22.reuse, 0x2, R120 ;  /* 0x00000002163e7825 */ /* 0x040fe400078e0278 */
[----:B------:R-:W3:Y:S02]  /*15d0*/  LDG.E.U16 R67, desc[UR10][R66.64] ;  /* 0x0000000a42437981 */ /* 0x000ee4000c1e1500 */
[----:B-1----:R-:W-:-:S02]  /*15e0*/  IMAD.WIDE R68, R22, 0x2, R134 ;  /* 0x0000000216447825 */ /* 0x002fc400078e0286 */
[----:B------:R-:W3:Y:S02]  /*15f0*/  LDG.E.U16 R147, desc[UR10][R62.64] ;  /* 0x0000000a3e937981 */ /* 0x000ee4000c1e1500 */
[C---:B----4-:R-:W-:Y:S02]  /*1600*/  IMAD.WIDE R36, R22.reuse, 0x2, R126 ;  /* 0x0000000216247825 */ /* 0x050fe400078e027e */
[----:B------:R-:W4:Y:S02]  /*1610*/  LDG.E.U16 R68, desc[UR10][R68.64] ;  /* 0x0000000a44447981 */ /* 0x000f24000c1e1500 */
[C---:B------:R-:W-:Y:S02]  /*1620*/  IMAD.WIDE R38, R22.reuse, 0x2, R118 ;  /* 0x0000000216267825 */ /* 0x040fe400078e0276 */
[----:B------:R-:W4:Y:S02]  /*1630*/  LDG.E.U16 R64, desc[UR10][R36.64] ;  /* 0x0000000a24407981 */ /* 0x000f24000c1e1500 */
[----:B------:R-:W-:-:S02]  /*1640*/  IMAD.WIDE R40, R22, 0x2, R110 ;  /* 0x0000000216287825 */ /* 0x000fc400078e026e */
[----:B------:R-:W4:Y:S04]  /*1650*/  LDG.E.U16 R146, desc[UR10][R38.64] ;  /* 0x0000000a26927981 */ /* 0x000f28000c1e1500 */
[----:B------:R-:W4:Y:S01]  /*1660*/  LDG.E.U16 R148, desc[UR10][R40.64] ;  /* 0x0000000a28947981 */ /* 0x000f22000c1e1500 */
[----:B------:R-:W-:Y:S06]  /*1670*/  BAR.SYNC.DEFER_BLOCKING 0x0 ;  /* 0x0000000000007b1d */ /* 0x000fec0000010000 */
[----:B--2---:R-:W-:Y:S04]  /*1680*/  STS.U16 [R3+UR6+0x1400], R78 ;  /* 0x0014004e03007988 */ /* 0x004fe80008000406 */
[----:B-----5:R-:W-:Y:S04]  /*1690*/  STS.U16 [R3+UR6+0x1000], R74 ;  /* 0x0010004a03007988 */ /* 0x020fe80008000406 */
[----:B---3--:R-:W-:Y:S04]  /*16a0*/  STS.U16 [R3+UR6+0x1800], R72 ;  /* 0x0018004803007988 */ /* 0x008fe80008000406 */
[----:B------:R-:W-:Y:S04]  /*16b0*/  STS.U16 [R3+UR6+0x1c00], R60 ;  /* 0x001c003c03007988 */ /* 0x000fe80008000406 */
        /* <DEDUP_REMOVED lines=8> */
[----:B----4-:R-:W-:Y:S04]  /*1740*/  STS.U16 [R19+UR6+0x1300], R68 ;  /* 0x0013004413007988 */ /* 0x010fe80008000406 */
[----:B------:R-:W-:Y:S04]  /*1750*/  STS.U16 [R19+UR6+0x1700], R64 ;  /* 0x0017004013007988 */ /* 0x000fe80008000406 */
[----:B------:R-:W-:Y:S04]  /*1760*/  STS.U16 [R19+UR6+0x1b00], R146 ;  /* 0x001b009213007988 */ /* 0x000fe80008000406 */
[----:B------:R-:W-:Y:S01]  /*1770*/  STS.U16 [R19+UR6+0x1f00], R148 ;  /* 0x001f009413007988 */ /* 0x000fe20008000406 */
[----:B------:R-:W-:Y:S06]  /*1780*/  BAR.SYNC.DEFER_BLOCKING 0x0 ;  /* 0x0000000000007b1d */ /* 0x000fec0000010000 */
[----:B------:R-:W-:Y:S04]  /*1790*/  LDSM.16.MT88.4 R80, [R15+UR6] ;  /* 0x000000060f50783b */ /* 0x000fe80008004200 */
[----:B------:R-:W0:Y:S04]  /*17a0*/  LDSM.16.M88.4 R36, [R14+UR6+0x1000] ;  /* 0x001000060e24783b */ /* 0x000e280008000200 */
[----:B------:R-:W1:Y:S04]  /*17b0*/  LDSM.16.MT88.4 R60, [R20+UR6] ;  /* 0x00000006143c783b */ /* 0x000e680008004200 */
[----:B------:R-:W2:Y:S04]  /*17c0*/  LDSM.16.MT88.4 R76, [R15+UR6+0x400] ;  /* 0x000400060f4c783b */ /* 0x000ea80008004200 */
[----:B------:R-:W3:Y:S04]  /*17d0*/  LDSM.16.MT88.4 R72, [R20+UR6+0x400] ;  /* 0x000400061448783b */ /* 0x000ee80008004200 */
[----:B------:R-:W-:Y:S04]  /*17e0*/  LDSM.16.MT88.4 R40, [R15+UR6+0x800] ;  /* 0x000800060f28783b */ /* 0x000fe80008004200 */
[----:B------:R-:W4:Y:S04]  /*17f0*/  LDSM.16.M88.4 R68, [R6+UR6+0x1000] ;  /* 0x001000060644783b */ /* 0x000f280008000200 */
[----:B------:R-:W5:Y:S01]  /*1800*/  LDSM.16.MT88.4 R64, [R20+UR6+0x800] ;  /* 0x000800061440783b */ /* 0x000f620008004200 */
[-C--:B0-----:R-:W-:Y:S08]  /*1810*/  HMMA.16816.F32.BF16 R80, R80, R36.reuse, RZ ;  /* 0x000000245050723c */ /* 0x081ff000000418ff */
[----:B-1----:R-:W-:-:S12]  /*1820*/  HMMA.16816.F32.BF16 R60, R60, R36, RZ ;  /* 0x000000243c3c723c */ /* 0x002fd800000418ff */
[-C--:B--2---:R-:W-:Y:S01]  /*1830*/  HMMA.16816.F32.BF16 R76, R76, R38.reuse, R80 ;  /* 0x000000264c4c723c */ /* 0x084fe20000041850 */
[----:B------:R-:W0:Y:S07]  /*1840*/  LDSM.16.MT88.4 R80, [R15+UR6+0xc00] ;  /* 0x000c00060f50783b */ /* 0x000e2e0008004200 */
[----:B---3--:R-:W-:Y:S01]  /*1850*/  HMMA.16816.F32.BF16 R60, R72, R38, R60 ;  /* 0x00000026483c723c */ /* 0x008fe2000004183c */
[----:B------:R-:W1:Y:S11]  /*1860*/  LDSM.16.MT88.4 R36, [R20+UR6+0xc00] ;  /* 0x000c00061424783b */ /* 0x000e760008004200 */
[-C--:B----4-:R-:W-:Y:S08]  /*1870*/  HMMA.16816.F32.BF16 R40, R40, R68.reuse, R76 ;  /* 0x000000442828723c */ /* 0x090ff0000004184c */
[----:B-----5:R-:W-:-:S12]  /*1880*/  HMMA.16816.F32.BF16 R60, R64, R68, R60 ;  /* 0x00000044403c723c */ /* 0x020fd8000004183c */
[-C--:B0-----:R-:W-:Y:S01]  /*1890*/  HMMA.16816.F32.BF16 R40, R80, R70.reuse, R40 ;  /* 0x000000465028723c */ /* 0x081fe20000041828 */
[----:B------:R-:W-:Y:S07]  /*18a0*/  BAR.SYNC.DEFER_BLOCKING 0x0 ;  /* 0x0000000000007b1d */ /* 0x000fee0000010000 */
[----:B-1----:R-:W-:Y:S11]  /*18b0*/  HMMA.16816.F32.BF16 R36, R36, R70, R60 ;  /* 0x000000462424723c */ /* 0x002ff6000004183c */
[----:B------:R-:W-:Y:S01]  /*18c0*/  FMUL R60, R40, UR9 ;  /* 0x00000009283c7c20 */ /* 0x000fe20008400000 */
[----:B------:R-:W-:Y:S01]  /*18d0*/  FMUL R61, R41, UR9 ;  /* 0x00000009293d7c20 */ /* 0x000fe20008400000 */
[----:B------:R-:W-:Y:S01]  /*18e0*/  FMUL R62, R42, UR9 ;  /* 0x000000092a3e7c20 */ /* 0x000fe20008400000 */
[----:B------:R-:W-:-:S05]  /*18f0*/  FMUL R63, R43, UR9 ;  /* 0x000000092b3f7c20 */ /* 0x000fca0008400000 */
[----:B------:R-:W-:Y:S01]  /*1900*/  FMUL R64, R36, UR9 ;  /* 0x0000000924407c20 */ /* 0x000fe20008400000 */
[----:B------:R-:W-:Y:S01]  /*1910*/  FMUL R65, R37, UR9 ;  /* 0x0000000925417c20 */ /* 0x000fe20008400000 */
[----:B------:R-:W-:Y:S01]  /*1920*/  FMUL R66, R38, UR9 ;  /* 0x0000000926427c20 */ /* 0x000fe20008400000 */
[----:B------:R-:W-:Y:S01]  /*1930*/  FMUL R67, R39, UR9 ;  /* 0x0000000927437c20 */ /* 0x000fe20008400000 */
[----:B------:R-:W-:Y:S02]  /*1940*/  FMNMX R60, R60, R61, !PT ;  /* 0x0000003d3c3c7209 */ /* 0x000fe40007800000 */
[----:B------:R-:W-:Y:S02]  /*1950*/  FMNMX R62, R62, R63, !PT ;  /* 0x0000003f3e3e7209 */ /* 0x000fe40007800000 */
[----:B------:R-:W-:Y:S02]  /*1960*/  FMNMX R64, R64, R65, !PT ;  /* 0x0000004140407209 */ /* 0x000fe40007800000 */
[----:B------:R-:W-:Y:S01]  /*1970*/  FMNMX R66, R66, R67, !PT ;  /* 0x0000004342427209 */ /* 0x000fe20007800000 */
[----:B------:R-:W0:Y:S04]  /*1980*/  SHFL.BFLY PT, R61, R60, 0x2, 0x1f ;  /* 0x0c401f003c3d7f89 */ /* 0x000e2800000e0000 */
[----:B------:R-:W1:Y:S04]  /*1990*/  SHFL.BFLY PT, R63, R62, 0x2, 0x1f ;  /* 0x0c401f003e3f7f89 */ /* 0x000e6800000e0000 */
[----:B------:R-:W2:Y:S04]  /*19a0*/  SHFL.BFLY PT, R65, R64, 0x2, 0x1f ;  /* 0x0c401f0040417f89 */ /* 0x000ea800000e0000 */
[----:B------:R-:W3:Y:S01]  /*19b0*/  SHFL.BFLY PT, R67, R66, 0x2, 0x1f ;  /* 0x0c401f0042437f89 */ /* 0x000ee200000e0000 */
[----:B0-----:R-:W-:-:S02]  /*19c0*/  FMNMX R61, R60, R61, !PT ;  /* 0x0000003d3c3d7209 */ /* 0x001fc40007800000 */
[----:B-1----:R-:W-:Y:S02]  /*19d0*/  FMNMX R63, R62, R63, !PT ;  /* 0x0000003f3e3f7209 */ /* 0x002fe40007800000 */
[----:B--2---:R-:W-:Y:S02]  /*19e0*/  FMNMX R65, R64, R65, !PT ;  /* 0x0000004140417209 */ /* 0x004fe40007800000 */
[----:B---3--:R-:W-:Y:S01]  /*19f0*/  FMNMX R67, R66, R67, !PT ;  /* 0x0000004342437209 */ /* 0x008fe20007800000 */
        /* <DEDUP_REMOVED lines=8> */
[----:B------:R-:W-:Y:S04]  /*1a80*/  @!P1 STS [R25+0x1000], R68 ;  /* 0x0010004419009388 */ /* 0x000fe80000000800 */
[----:B------:R-:W-:Y:S04]  /*1a90*/  @!P1 STS [R25+0x1080], R70 ;  /* 0x0010804619009388 */ /* 0x000fe80000000800 */
[----:B------:R-:W-:Y:S04]  /*1aa0*/  @!P1 STS [R25+0x1100], R72 ;  /* 0x0011004819009388 */ /* 0x000fe80000000800 */
[----:B------:R-:W-:Y:S01]  /*1ab0*/  @!P1 STS [R25+0x1180], R60 ;  /* 0x0011803c19009388 */ /* 0x000fe20000000800 */
[----:B------:R-:W-:Y:S06]  /*1ac0*/  BAR.SYNC.DEFER_BLOCKING 0x0 ;  /* 0x0000000000007b1d */ /* 0x000fec0000010000 */
[----:B------:R-:W0:Y:S04]  /*1ad0*/  LDS R61, [R17+0x1000] ;  /* 0x00100000113d7984 */ /* 0x000e280000000800 */
[----:B0-----:R-:W0:Y:S02]  /*1ae0*/  SHFL.BFLY PT, R62, R61, 0x2, 0x1f ;  /* 0x0c401f003d3e7f89 */ /* 0x001e2400000e0000 */
[----:B0-----:R-:W-:-:S05]  /*1af0*/  FMNMX R62, R61, R62, !PT ;  /* 0x0000003e3d3e7209 */ /* 0x001fca0007800000 */
[----:B------:R-:W0:Y:S02]  /*1b00*/  SHFL.BFLY PT, R63, R62, 0x1, 0x1f ;  /* 0x0c201f003e3f7f89 */ /* 0x000e2400000e0000 */
[----:B0-----:R-:W-:-:S05]  /*1b10*/  FMNMX R64, R62, R63, !PT ;  /* 0x0000003f3e407209 */ /* 0x001fca0007800000 */
[----:B------:R-:W-:Y:S01]  /*1b20*/  @!P1 STS [R17+0x1000], R64 ;  /* 0x0010004011009388 */ /* 0x000fe20000000800 */
[----:B------:R-:W-:Y:S06]  /*1b30*/  BAR.SYNC.DEFER_BLOCKING 0x0 ;  /* 0x0000000000007b1d */ /* 0x000fec0000010000 */
[----:B------:R-:W0:Y:S04]  /*1b40*/  LDS R80, [R24+0x1000] ;  /* 0x0010000018507984 */ /* 0x000e280000000800 */
[----:B------:R-:W1:Y:S04]  /*1b50*/  LDS R81, [R24+0x1080] ;  /* 0x0010800018517984 */ /* 0x000e680000000800 */
[----:B------:R-:W2:Y:S04]  /*1b60*/  LDS R82, [R24+0x1100] ;  /* 0x0011000018527984 */ /* 0x000ea80000000800 */
[----:B------:R-:W3:Y:S01]  /*1b70*/  LDS R83, [R24+0x1180] ;  /* 0x0011800018537984 */ /* 0x000ee20000000800 */
[----:B0-----:R-:W-:-:S02]  /*1b80*/  FMNMX R80, R80, R109, !PT ;  /* 0x0000006d50507209 */ /* 0x001fc40007800000 */
[----:B-1----:R-:W-:Y:S02]  /*1b90*/  FMNMX R81, R81, R108, !PT ;  /* 0x0000006c51517209 */ /* 0x002fe40007800000 */
[----:B--2---:R-:W-:Y:S02]  /*1ba0*/  FMNMX R82, R82, R105, !PT ;  /* 0x0000006952527209 */ /* 0x004fe40007800000 */
[----:B---3--:R-:W-:Y:S01]  /*1bb0*/  FMNMX R83, R83, R104, !PT ;  /* 0x0000006853537209 */ /* 0x008fe20007800000 */
[--C-:B------:R-:W-:Y:S01]  /*1bc0*/  FFMA R40, R40, UR9, -R80.reuse ;  /* 0x0000000928287c23 */ /* 0x100fe20008000850 */
[----:B------:R-:W-:Y:S01]  /*1bd0*/  FFMA R41, R41, UR9, -R80 ;  /* 0x0000000929297c23 */ /* 0x000fe20008000850 */
[--C-:B------:R-:W-:Y:S01]  /*1be0*/  FFMA R42, R42, UR9, -R81.reuse ;  /* 0x000000092a2a7c23 */ /* 0x100fe20008000851 */
[----:B------:R-:W-:Y:S01]  /*1bf0*/  FFMA R43, R43, UR9, -R81 ;  /* 0x000000092b2b7c23 */ /* 0x000fe20008000851 */
[--C-:B------:R-:W-:Y:S01]  /*1c00*/  FFMA R36, R36, UR9, -R82.reuse ;  /* 0x0000000924247c23 */ /* 0x100fe20008000852 */
[----:B------:R-:W-:Y:S01]  /*1c10*/  FFMA R37, R37, UR9, -R82 ;  /* 0x0000000925257c23 */ /* 0x000fe20008000852 */
[--C-:B------:R-:W-:Y:S01]  /*1c20*/  FFMA R38, R38, UR9, -R83.reuse ;  /* 0x0000000926267c23 */ /* 0x100fe20008000853 */
[----:B------:R-:W-:Y:S01]  /*1c30*/  FFMA R39, R39, UR9, -R83 ;  /* 0x0000000927277c23 */ /* 0x000fe20008000853 */
[----:B------:R-:W-:Y:S01]  /*1c40*/  FMUL R40, R40, 1.4426950216293334961 ;  /* 0x3fb8aa3b28287820 */ /* 0x000fe20000400000 */
[----:B------:R-:W-:Y:S01]  /*1c50*/  FMUL R41, R41, 1.4426950216293334961 ;  /* 0x3fb8aa3b29297820 */ /* 0x000fe20000400000 */
[----:B------:R-:W-:Y:S01]  /*1c60*/  FMUL R42, R42, 1.4426950216293334961 ;  /* 0x3fb8aa3b2a2a7820 */ /* 0x000fe20000400000 */
[----:B------:R-:W-:Y:S01]  /*1c70*/  FMUL R43, R43, 1.4426950216293334961 ;  /* 0x3fb8aa3b2b2b7820 */ /* 0x000fe20000400000 */
[----:B------:R-:W-:Y:S01]  /*1c80*/  FMUL R36, R36, 1.4426950216293334961 ;  /* 0x3fb8aa3b24247820 */ /* 0x000fe20000400000 */
[----:B------:R-:W-:Y:S01]  /*1c90*/  FMUL R37, R37, 1.4426950216293334961 ;  /* 0x3fb8aa3b25257820 */ /* 0x000fe20000400000 */
[----:B------:R-:W-:Y:S01]  /*1ca0*/  FMUL R38, R38, 1.4426950216293334961 ;  /* 0x3fb8aa3b26267820 */ /* 0x000fe20000400000 */
[----:B------:R-:W-:Y:S01]  /*1cb0*/  FMUL R39, R39, 1.4426950216293334961 ;  /* 0x3fb8aa3b27277820 */ /* 0x000fe20000400000 */
[----:B------:R-:W-:Y:S08]  /*1cc0*/  MUFU.EX2 R76, R40 ;  /* 0x00000028004c7308 */ /* 0x000ff00000000800 */
[----:B------:R-:W0:Y:S08]  /*1cd0*/  MUFU.EX2 R79, R41 ;  /* 0x00000029004f7308 */ /* 0x000e300000000800 */
[----:B------:R-:W-:Y:S08]  /*1ce0*/  MUFU.EX2 R77, R42 ;  /* 0x0000002a004d7308 */ /* 0x000ff00000000800 */
[----:B------:R-:W1:Y:S08]  /*1cf0*/  MUFU.EX2 R146, R43 ;  /* 0x0000002b00927308 */ /* 0x000e700000000800 */
[----:B------:R-:W-:Y:S08]  /*1d00*/  MUFU.EX2 R78, R36 ;  /* 0x00000024004e7308 */ /* 0x000ff00000000800 */
[----:B------:R-:W2:Y:S08]  /*1d10*/  MUFU.EX2 R149, R37 ;  /* 0x0000002500957308 */ /* 0x000eb00000000800 */
[----:B------:R-:W-:Y:S08]  /*1d20*/  MUFU.EX2 R147, R38 ;  /* 0x0000002600937308 */ /* 0x000ff00000000800 */
[----:B------:R-:W3:Y:S01]  /*1d30*/  MUFU.EX2 R148, R39 ;  /* 0x0000002700947308 */ /* 0x000ee20000000800 */
[----:B0-----:R-:W-:Y:S01]  /*1d40*/  FADD R40, R76, R79 ;  /* 0x0000004f4c287221 */ /* 0x001fe20000000000 */
[----:B-1----:R-:W-:Y:S01]  /*1d50*/  FADD R41, R77, R146 ;  /* 0x000000924d297221 */ /* 0x002fe20000000000 */
[----:B--2---:R-:W-:-:S03]  /*1d60*/  FADD R36, R78, R149 ;  /* 0x000000954e247221 */ /* 0x004fc60000000000 */
[----:B------:R-:W0:Y:S04]  /*1d70*/  SHFL.BFLY PT, R43, R40, 0x2, 0x1f ;  /* 0x0c401f00282b7f89 */ /* 0x000e2800000e0000 */
[----:B------:R-:W1:Y:S01]  /*1d80*/  SHFL.BFLY PT, R60, R41, 0x2, 0x1f ;  /* 0x0c401f00293c7f89 */ /* 0x000e6200000e0000 */
[----:B---3--:R-:W-:-:S03]  /*1d90*/  FADD R42, R147, R148 ;  /* 0x00000094932a7221 */ /* 0x008fc60000000000 */
[----:B------:R-:W2:Y:S04]  /*1da0*/  SHFL.BFLY PT, R37, R36, 0x2, 0x1f ;  /* 0x0c401f0024257f89 */ /* 0x000ea800000e0000 */
[----:B------:R-:W3:Y:S01]  /*1db0*/  SHFL.BFLY PT, R61, R42, 0x2, 0x1f ;  /* 0x0c401f002a3d7f89 */ /* 0x000ee200000e0000 */
[----:B0-----:R-:W-:Y:S01]  /*1dc0*/  FADD R43, R40, R43 ;  /* 0x0000002b282b7221 */ /* 0x001fe20000000000 */
[----:B-1----:R-:W-:-:S04]  /*1dd0*/  FADD R60, R41, R60 ;  /* 0x0000003c293c7221 */ /* 0x002fc80000000000 */
[----:B------:R-:W0:Y:S01]  /*1de0*/  SHFL.BFLY PT, R38, R43, 0x1, 0x1f ;  /* 0x0c201f002b267f89 */ /* 0x000e2200000e0000 */
[----:B--2---:R-:W-:Y:S01]  /*1df0*/  FADD R39, R36, R37 ;  /* 0x0000002524277221 */ /* 0x004fe20000000000 */
[----:B------:R-:W-:Y:S01]  /*1e00*/  BAR.SYNC.DEFER_BLOCKING 0x0 ;  /* 0x0000000000007b1d */ /* 0x000fe20000010000 */
[----:B---3--:R-:W-:-:S05]  /*1e10*/  FADD R61, R42, R61 ;  /* 0x0000003d2a3d7221 */ /* 0x008fca0000000000 */
[----:B------:R-:W1:Y:S04]  /*1e20*/  SHFL.BFLY PT, R37, R60, 0x1, 0x1f ;  /* 0x0c201f003c257f89 */ /* 0x000e6800000e0000 */
[----:B------:R-:W2:Y:S04]  /*1e30*/  SHFL.BFLY PT, R62, R39, 0x1, 0x1f ;  /* 0x0c201f00273e7f89 */ /* 0x000ea800000e0000 */
[----:B------:R-:W3:Y:S01]  /*1e40*/  SHFL.BFLY PT, R40, R61, 0x1, 0x1f ;  /* 0x0c201f003d287f89 */ /* 0x000ee200000e0000 */
[----:B0-----:R-:W-:-:S05]  /*1e50*/  FADD R64, R43, R38 ;  /* 0x000000262b407221 */ /* 0x001fca0000000000 */
[----:B------:R-:W-:Y:S01]  /*1e60*/  @!P1 STS [R25+0x1000], R64 ;  /* 0x0010004019009388 */ /* 0x000fe20000000800 */
[----:B-1----:R-:W-:Y:S01]  /*1e70*/  FADD R66, R60, R37 ;  /* 0x000000253c427221 */ /* 0x002fe20000000000 */
[----:B--2---:R-:W-:Y:S01]  /*1e80*/  FADD R42, R39, R62 ;  /* 0x0000003e272a7221 */ /* 0x004fe20000000000 */
[----:B---3--:R-:W-:-:S03]  /*1e90*/  FADD R40, R61, R40 ;  /* 0x000000283d287221 */ /* 0x008fc60000000000 */
[----:B------:R-:W-:Y:S04]  /*1ea0*/  @!P1 STS [R25+0x1080], R66 ;  /* 0x0010804219009388 */ /* 0x000fe80000000800 */
[----:B------:R-:W-:Y:S04]  /*1eb0*/  @!P1 STS [R25+0x1100], R42 ;  /* 0x0011002a19009388 */ /* 0x000fe80000000800 */
[----:B------:R-:W-:Y:S01]  /*1ec0*/  @!P1 STS [R25+0x1180], R40 ;  /* 0x0011802819009388 */ /* 0x000fe20000000800 */
[----:B------:R-:W-:Y:S06]  /*1ed0*/  BAR.SYNC.DEFER_BLOCKING 0x0 ;  /* 0x0000000000007b1d */ /* 0x000fec0000010000 */
[----:B------:R-:W0:Y:S04]  /*1ee0*/  LDS R36, [R17+0x1000] ;  /* 0x0010000011247984 */ /* 0x000e280000000800 */
[----:B0-----:R-:W0:Y:S02]  /*1ef0*/  SHFL.BFLY PT, R37, R36, 0x2, 0x1f ;  /* 0x0c401f0024257f89 */ /* 0x001e2400000e0000 */
[----:B0-----:R-:W-:-:S05]  /*1f00*/  FADD R38, R36, R37 ;  /* 0x0000002524267221 */ /* 0x001fca0000000000 */
[----:B------:R-:W0:Y:S02]  /*1f10*/  SHFL.BFLY PT, R37, R38, 0x1, 0x1f ;  /* 0x0c201f0026257f89 */ /* 0x000e2400000e0000 */
[----:B0-----:R-:W-:-:S05]  /*1f20*/  FADD R68, R38, R37 ;  /* 0x0000002526447221 */ /* 0x001fca0000000000 */
[----:B------:R0:W-:Y:S01]  /*1f30*/  @!P1 STS [R17+0x1000], R68 ;  /* 0x0010004411009388 */ /* 0x0001e20000000800 */
[----:B------:R-:W-:Y:S01]  /*1f40*/  BAR.SYNC.DEFER_BLOCKING 0x0 ;  /* 0x0000000000007b1d */ /* 0x000fe20000010000 */
[----:B------:R-:W-:-:S04]  /*1f50*/  IMAD.WIDE R62, R23, 0x2, R106 ;  /* 0x00000002173e7825 */ /* 0x000fc800078e026a */
[----:B------:R-:W-:-:S04]  /*1f60*/  IMAD.WIDE R64, R23, 0x2, R102 ;  /* 0x0000000217407825 */ /* 0x000fc800078e0266 */
[----:B------:R-:W-:-:S04]  /*1f70*/  IMAD.WIDE R66, R23, 0x2, R100 ;  /* 0x0000000217427825 */ /* 0x000fc800078e0264 */
[----:B------:R-:W-:-:S04]  /*1f80*/  IMAD.WIDE R36, R23, 0x2, R98 ;  /* 0x0000000217247825 */ /* 0x000fc800078e0262 */
[----:B------:R-:W-:-:S04]  /*1f90*/  IMAD.WIDE R38, R23, 0x2, R96 ;  /* 0x0000000217267825 */ /* 0x000fc800078e0260 */
[C---:B------:R-:W-:Y:S01]  /*1fa0*/  IMAD.WIDE R40, R23.reuse, 0x2, R94 ;  /* 0x0000000217287825 */ /* 0x040fe200078e025e */
[----:B------:R1:W2:Y:S03]  /*1fb0*/  LDG.E.U16 R150, desc[UR10][R62.64] ;  /* 0x0000000a3e967981 */ /* 0x0002a6000c1e1500 */
[C---:B------:R-:W-:Y:S01]  /*1fc0*/  IMAD.WIDE R42, R23.reuse, 0x2, R92 ;  /* 0x00000002172a7825 */ /* 0x040fe200078e025c */
[----:B------:R3:W4:Y:S03]  /*1fd0*/  LDG.E.U16 R152, desc[UR10][R64.64] ;  /* 0x0000000a40987981 */ /* 0x000726000c1e1500 */
[C---:B0-----:R-:W-:Y:S01]  /*1fe0*/  IMAD.WIDE R68, R23.reuse, 0x2, R34 ;  /* 0x0000000217447825 */ /* 0x041fe200078e0222 */
[----:B------:R0:W5:Y:S03]  /*1ff0*/  LDG.E.U16 R154, desc[UR10][R66.64] ;  /* 0x0000000a429a7981 */ /* 0x000166000c1e1500 */
[C---:B------:R-:W-:Y:S01]  /*2000*/  IMAD.WIDE R60, R23.reuse, 0x2, R90 ;  /* 0x00000002173c7825 */ /* 0x040fe200078e025a */
[----:B------:R0:W4:Y:S03]  /*2010*/  LDG.E.U16 R156, desc[UR10][R36.64] ;  /* 0x0000000a249c7981 */ /* 0x000126000c1e1500 */
[C---:B-1----:R-:W-:Y:S01]  /*2020*/  IMAD.WIDE R62, R23.reuse, 0x2, R88 ;  /* 0x00000002173e7825 */ /* 0x042fe200078e0258 */
[----:B------:R1:W4:Y:S03]  /*2030*/  LDG.E.U16 R158, desc[UR10][R38.64] ;  /* 0x0000000a269e7981 */ /* 0x000326000c1e1500 */
[C---:B---3--:R-:W-:Y:S01]  /*2040*/  IMAD.WIDE R64, R23.reuse, 0x2, R26 ;  /* 0x0000000217407825 */ /* 0x048fe200078e021a */
[----:B------:R3:W4:Y:S03]  /*2050*/  LDG.E.U16 R160, desc[UR10][R40.64] ;  /* 0x0000000a28a07981 */ /* 0x000726000c1e1500 */
[C---:B0-----:R-:W-:Y:S01]  /*2060*/  IMAD.WIDE R66, R23.reuse, 0x2, R30 ;  /* 0x0000000217427825 */ /* 0x041fe200078e021e */
[----:B------:R-:W4:Y:S03]  /*2070*/  LDG.E.U16 R42, desc[UR10][R42.64] ;  /* 0x0000000a2a2a7981 */ /* 0x000f26000c1e1500 */
[C---:B------:R-:W-:Y:S01]  /*2080*/  IMAD.WIDE R70, R23.reuse, 0x2, R86 ;  /* 0x0000000217467825 */ /* 0x040fe200078e0256 */
[----:B------:R-:W4:Y:S03]  /*2090*/  LDG.E.U16 R62, desc[UR10][R62.64] ;  /* 0x0000000a3e3e7981 */ /* 0x000f26000c1e1500 */
[C---:B------:R-:W-:Y:S01]  /*20a0*/  IMAD.WIDE R36, R23.reuse, 0x2, R28 ;  /* 0x0000000217247825 */ /* 0x040fe200078e021c */
[----:B------:R-:W4:Y:S03]  /*20b0*/  LDG.E.U16 R64, desc[UR10][R64.64] ;  /* 0x0000000a40407981 */ /* 0x000f26000c1e1500 */
[C---:B-1----:R-:W-:Y:S01]  /*20c0*/  IMAD.WIDE R38, R23.reuse, 0x2, R32 ;  /* 0x0000000217267825 */ /* 0x042fe200078e0220 */
[----:B------:R-:W4:Y:S03]  /*20d0*/  LDG.E.U16 R66, desc[UR10][R66.64] ;  /* 0x0000000a42427981 */ /* 0x000f26000c1e1500 */
[----:B---3--:R-:W-:Y:S01]  /*20e0*/  IMAD.WIDE R40, R23, 0x2, R84 ;  /* 0x0000000217287825 */ /* 0x008fe200078e0254 */
[----:B------:R-:W3:Y:S04]  /*20f0*/  LDG.E.U16 R68, desc[UR10][R68.64] ;  /* 0x0000000a44447981 */ /* 0x000ee8000c1e1500 */
[----:B------:R-:W3:Y:S04]  /*2100*/  LDG.E.U16 R60, desc[UR10][R60.64] ;  /* 0x0000000a3c3c7981 */ /* 0x000ee8000c1e1500 */
[----:B------:R-:W3:Y:S04]  /*2110*/  LDG.E.U16 R70, desc[UR10][R70.64] ;  /* 0x0000000a46467981 */ /* 0x000ee8000c1e1500 */
[----:B------:R0:W3:Y:S04]  /*2120*/  LDG.E.U16 R162, desc[UR10][R36.64] ;  /* 0x0000000a24a27981 */ /* 0x0000e8000c1e1500 */
[----:B------:R1:W3:Y:S04]  /*2130*/  LDG.E.U16 R164, desc[UR10][R38.64] ;  /* 0x0000000a26a47981 */ /* 0x0002e8000c1e1500 */
[----:B------:R0:W3:Y:S04]  /*2140*/  LDG.E.U16 R151, desc[UR10][R40.64] ;  /* 0x0000000a28977981 */ /* 0x0000e8000c1e1500 */
[----:B------:R-:W-:Y:S04]  /*2150*/  LDS R72, [R24+0x1000] ;  /* 0x0010000018487984 */ /* 0x000fe80000000800 */
[----:B------:R-:W-:Y:S04]  /*2160*/  LDS R73, [R24+0x1080] ;  /* 0x0010800018497984 */ /* 0x000fe80000000800 */
[----:B------:R-:W-:Y:S04]  /*2170*/  LDS R74, [R24+0x1100] ;  /* 0x00110000184a7984 */ /* 0x000fe80000000800 */
[----:B------:R-:W-:Y:S01]  /*2180*/  LDS R75, [R24+0x1180] ;  /* 0x00118000184b7984 */ /* 0x000fe20000000800 */
[----:B------:R-:W-:Y:S01]  /*2190*/  BAR.SYNC.DEFER_BLOCKING 0x0 ;  /* 0x0000000000007b1d */ /* 0x000fe20000010000 */
[----:B0-----:R-:W-:-:S02]  /*21a0*/  F2FP.BF16.F32.PACK_AB R36, R79, R76 ;  /* 0x0000004c4f24723e */ /* 0x001fc400000010ff */
[----:B------:R-:W-:Y:S02]  /*21b0*/  F2FP.BF16.F32.PACK_AB R37, R146, R77 ;  /* 0x0000004d9225723e */ /* 0x000fe400000010ff */
[----:B-1----:R-:W-:Y:S02]  /*21c0*/  F2FP.BF16.F32.PACK_AB R38, R149, R78 ;  /* 0x0000004e9526723e */ /* 0x002fe400000010ff */
[----:B------:R-:W-:Y:S01]  /*21d0*/  F2FP.BF16.F32.PACK_AB R39, R148, R147 ;  /* 0x000000939427723e */ /* 0x000fe200000010ff */
[----:B------:R-:W-:-:S04]  /*21e0*/  FADD R40, -R80, R109 ;  /* 0x0000006d50287221 */ /* 0x000fc80000000100 */
[----:B------:R-:W-:-:S06]  /*21f0*/  FMUL R76, R40, 1.4426950216293334961 ;  /* 0x3fb8aa3b284c7820 */ /* 0x000fcc0000400000 */
[----:B------:R-:W0:Y:S02]  /*2200*/  MUFU.EX2 R76, R76 ;  /* 0x0000004c004c7308 */ /* 0x000e240000000800 */
[C---:B0-----:R-:W-:Y:S01]  /*2210*/  FMUL R52, R76.reuse, R52 ;  /* 0x000000344c347220 */ /* 0x041fe20000400000 */
[C---:B------:R-:W-:Y:S01]  /*2220*/  FMUL R53, R76.reuse, R53 ;  /* 0x000000354c357220 */ /* 0x040fe20000400000 */
[C---:B------:R-:W-:Y:S01]  /*2230*/  FMUL R56, R76.reuse, R56 ;  /* 0x000000384c387220 */ /* 0x040fe20000400000 */
[----:B------:R-:W-:Y:S01]  /*2240*/  FMUL R57, R76, R57 ;  /* 0x000000394c397220 */ /* 0x000fe20000400000 */
[----:B------:R-:W-:-:S04]  /*2250*/  UIADD3 UR4, UPT, UPT, UR4, 0x20, URZ ;  /* 0x0000002004047890 */ /* 0x000fc8000fffe0ff */
[----:B------:R-:W-:Y:S01]  /*2260*/  UISETP.GE.AND UP0, UPT, UR4, UR12, UPT ;  /* 0x0000000c0400728c */ /* 0x000fe2000bf06270 */
[----:B------:R-:W-:Y:S01]  /*2270*/  IMAD.MOV.U32 R109, RZ, RZ, R80 ;  /* 0x000000ffff6d7224 */ /* 0x000fe200078e0050 */
[----:B--2---:R-:W-:Y:S04]  /*2280*/  STS.U16 [R3+UR6+0x1000], R150 ;  /* 0x0010009603007988 */ /* 0x004fe80008000406 */
[----:B-----5:R-:W-:Y:S04]  /*2290*/  STS.U16 [R3+UR6+0x1200], R154 ;  /* 0x0012009a03007988 */ /* 0x020fe80008000406 */
[----:B----4-:R-:W-:Y:S04]  /*22a0*/  STS.U16 [R3+UR6+0x1400], R158 ;  /* 0x0014009e03007988 */ /* 0x010fe80008000406 */
[----:B------:R-:W-:Y:S04]  /*22b0*/  STS.U16 [R3+UR6+0x1600], R42 ;  /* 0x0016002a03007988 */ /* 0x000fe80008000406 */
[----:B------:R-:W-:Y:S04]  /*22c0*/  STS.U16 [R3+UR6+0x1800], R62 ;  /* 0x0018003e03007988 */ /* 0x000fe80008000406 */
[----:B------:R-:W-:Y:S04]  /*22d0*/  STS.U16 [R3+UR6+0x1a00], R64 ;  /* 0x001a004003007988 */ /* 0x000fe80008000406 */
[----:B------:R-:W-:Y:S04]  /*22e0*/  STS.U16 [R3+UR6+0x1c00], R66 ;  /* 0x001c004203007988 */ /* 0x000fe80008000406 */
[----:B---3--:R0:W-:Y:S04]  /*22f0*/  STS.U16 [R3+UR6+0x1e00], R68 ;  /* 0x001e004403007988 */ /* 0x0081e80008000406 */
        /* <DEDUP_REMOVED lines=8> */
[----:B------:R-:W-:Y:S01]  /*2380*/  STSM.16.M88.4 [R12+0x2000], R36 ;  /* 0x002000240c007844 */ /* 0x000fe20000000200 */
[----:B------:R-:W-:Y:S01]  /*2390*/  BAR.SYNC.DEFER_BLOCKING 0x0 ;  /* 0x0000000000007b1d */ /* 0x000fe20000010000 */
[----:B0-----:R-:W-:-:S04]  /*23a0*/  FADD R68, -R81, R108 ;  /* 0x0000006c51447221 */ /* 0x001fc80000000100 */
[----:B------:R-:W-:Y:S01]  /*23b0*/  FMUL R77, R68, 1.4426950216293334961 ;  /* 0x3fb8aa3b444d7820 */ /* 0x000fe20000400000 */
[----:B------:R-:W-:Y:S04]  /*23c0*/  LDSM.16.M88.4 R64, [R16+UR6+0x2000] ;  /* 0x002000061040783b */ /* 0x000fe80008000200 */
[----:B------:R-:W0:Y:S04]  /*23d0*/  LDSM.16.M88.4 R60, [R13+0x1000] ;  /* 0x001000000d3c783b */ /* 0x000e280000000200 */
[----:B------:R-:W1:Y:S01]  /*23e0*/  LDSM.16.M88.4 R40, [R13+0x1800] ;  /* 0x001800000d28783b */ /* 0x000e620000000200 */
[----:B------:R-:W2:Y:S01]  /*23f0*/  MUFU.EX2 R77, R77 ;  /* 0x0000004d004d7308 */ /* 0x000ea20000000800 */
[----:B------:R-:W-:-:S02]  /*2400*/  FADD R68, -R82, R105 ;  /* 0x0000006952447221 */ /* 0x000fc40000000100 */
[----:B------:R-:W3:Y:S02]  /*2410*/  LDSM.16.M88.4 R36, [R16+UR6+0x2400] ;  /* 0x002400061024783b */ /* 0x000ee40008000200 */
[----:B------:R-:W-:Y:S01]  /*2420*/  FMUL R78, R68, 1.4426950216293334961 ;  /* 0x3fb8aa3b444e7820 */ /* 0x000fe20000400000 */
[----:B------:R-:W-:-:S04]  /*2430*/  FADD R68, -R83, R104 ;  /* 0x0000006853447221 */ /* 0x000fc80000000100 */
[----:B------:R-:W-:Y:S01]  /*2440*/  FMUL R79, R68, 1.4426950216293334961 ;  /* 0x3fb8aa3b444f7820 */ /* 0x000fe20000400000 */
[----:B------:R-:W4:Y:S01]  /*2450*/  MUFU.EX2 R78, R78 ;  /* 0x0000004e004e7308 */ /* 0x000f220000000800 */
[----:B------:R-:W5:Y:S01]  /*2460*/  LDSM.16.M88.4 R68, [R21+UR6+0x2000] ;  /* 0x002000061544783b */ /* 0x000f620008000200 */
[C---:B--2---:R-:W-:Y:S01]  /*2470*/  FMUL R54, R77.reuse, R54 ;  /* 0x000000364d367220 */ /* 0x044fe20000400000 */
[C---:B------:R-:W-:Y:S01]  /*2480*/  FMUL R55, R77.reuse, R55 ;  /* 0x000000374d377220 */ /* 0x040fe20000400000 */
[C---:B------:R-:W-:Y:S01]  /*2490*/  FMUL R58, R77.reuse, R58 ;  /* 0x0000003a4d3a7220 */ /* 0x040fe20000400000 */
[----:B------:R-:W-:-:S03]  /*24a0*/  FMUL R59, R77, R59 ;  /* 0x0000003b4d3b7220 */ /* 0x000fc60000400000 */
[----:B------:R-:W2:Y:S02]  /*24b0*/  MUFU.EX2 R79, R79 ;  /* 0x0000004f004f7308 */ /* 0x000ea40000000800 */
[C---:B0-----:R-:W-:Y:S08]  /*24c0*/  HMMA.16816.F32.BF16 R52, R64.reuse, R60, R52 ;  /* 0x0000003c4034723c */ /* 0x041ff00000041834 */
[----:B-1----:R-:W-:Y:S01]  /*24d0*/  HMMA.16816.F32.BF16 R56, R64, R40, R56 ;  /* 0x000000284038723c */ /* 0x002fe20000041838 */
[----:B------:R-:W0:Y:S01]  /*24e0*/  LDSM.16.M88.4 R64, [R21+UR6+0x2400] ;  /* 0x002400061540783b */ /* 0x000e220008000200 */
[C---:B----4-:R-:W-:Y:S01]  /*24f0*/  FMUL R48, R78.reuse, R48 ;  /* 0x000000304e307220 */ /* 0x050fe20000400000 */
[C---:B------:R-:W-:Y:S01]  /*2500*/  FMUL R49, R78.reuse, R49 ;  /* 0x000000314e317220 */ /* 0x040fe20000400000 */
[C---:B--2---:R-:W-:Y:S01]  /*2510*/  FMUL R50, R79.reuse, R50 ;  /* 0x000000324f327220 */ /* 0x044fe20000400000 */
[C---:B------:R-:W-:Y:S01]  /*2520*/  FMUL R51, R79.reuse, R51 ;  /* 0x000000334f337220 */ /* 0x040fe20000400000 */
[C---:B------:R-:W-:Y:S01]  /*2530*/  FMUL R44, R78.reuse, R44 ;  /* 0x0000002c4e2c7220 */ /* 0x040fe20000400000 */
[----:B------:R-:W-:Y:S01]  /*2540*/  FMUL R45, R78, R45 ;  /* 0x0000002d4e2d7220 */ /* 0x000fe20000400000 */
[C---:B------:R-:W-:Y:S01]  /*2550*/  FMUL R46, R79.reuse, R46 ;  /* 0x0000002e4f2e7220 */ /* 0x040fe20000400000 */
[----:B------:R-:W-:-:S03]  /*2560*/  FMUL R47, R79, R47 ;  /* 0x0000002f4f2f7220 */ /* 0x000fc60000400000 */
[C---:B---3--:R-:W-:Y:S08]  /*2570*/  HMMA.16816.F32.BF16 R48, R36.reuse, R60, R48 ;  /* 0x0000003c2430723c */ /* 0x048ff00000041830 */
[----:B------:R-:W-:Y:S01]  /*2580*/  HMMA.16816.F32.BF16 R36, R36, R40, R44 ;  /* 0x000000282424723c */ /* 0x000fe2000004182c */
[----:B------:R-:W1:Y:S08]  /*2590*/  LDC R40, c[0x0][0x3d4] ;  /* 0x0000f500ff287b82 */ /* 0x000e700000000800 */
[----:B------:R-:W2:Y:S01]  /*25a0*/  LDC R41, c[0x0][0x3c4] ;  /* 0x0000f100ff297b82 */ /* 0x000ea20000000800 */
[C---:B-----5:R-:W-:Y:S08]  /*25b0*/  HMMA.16816.F32.BF16 R52, R68.reuse, R62, R52 ;  /* 0x0000003e4434723c */ /* 0x060ff00000041834 */
[----:B------:R-:W-:Y:S08]  /*25c0*/  HMMA.16816.F32.BF16 R56, R68, R42, R56 ;  /* 0x0000002a4438723c */ /* 0x000ff00000041838 */
[C---:B0-----:R-:W-:Y:S08]  /*25d0*/  HMMA.16816.F32.BF16 R48, R64.reuse, R62, R48 ;  /* 0x0000003e4030723c */ /* 0x041ff00000041830 */
[----:B------:R-:W-:Y:S01]  /*25e0*/  HMMA.16816.F32.BF16 R44, R64, R42, R36 ;  /* 0x0000002a402c723c */ /* 0x000fe20000041824 */
[----:B------:R-:W-:Y:S01]  /*25f0*/  FFMA2 R144, R144.F32x2.HI_LO, R76.F32x2.HI_LO, R72.F32x2.HI_LO ;  /* 0x0000004c90907249 */ /* 0x000fe20000000048 */
[----:B-1----:R-:W-:Y:S01]  /*2600*/  LEA R23, R40, R23, 0x5 ;  /* 0x0000001728177211 */ /* 0x002fe200078e28ff */
[----:B------:R-:W-:-:S02]  /*2610*/  FFMA2 R142, R142.F32x2.HI_LO, R78.F32x2.HI_LO, R74.F32x2.HI_LO ;  /* 0x0000004e8e8e7249 */ /* 0x000fc4000000004a */
[----:B--2---:R-:W-:Y:S01]  /*2620*/  IMAD R22, R41, 0x20, R22 ;  /* 0x0000002029167824 */ /* 0x004fe200078e0216 */
[----:B------:R-:W-:Y:S01]  /*2630*/  MOV R108, R81 ;  /* 0x00000051006c7202 */ /* 0x000fe20000000f00 */
[----:B------:R-:W-:Y:S02]  /*2640*/  IMAD.MOV.U32 R105, RZ, RZ, R82 ;  /* 0x000000ffff697224 */ /* 0x000fe400078e0052 */
[----:B------:R-:W-:Y:S01]  /*2650*/  IMAD.MOV.U32 R104, RZ, RZ, R83 ;  /* 0x000000ffff687224 */ /* 0x000fe200078e0053 */
[----:B------:R-:W-:Y:S10]  /*2660*/  BRA.U !UP0, `(.L_x_1) ;  /* 0xffffffed08807547 */ /* 0x000ff4000b83ffff */
.L_x_0:
[C---:B------:R-:W-:Y:S01]  /*2670*/  FSETP.GT.AND P4, PT, |R145|.reuse, 8.50705917302346158658e+37, PT ;  /* 0x7e8000009100780b */ /* 0x040fe20003f84200 */
[----:B------:R-:W-:Y:S01]  /*2680*/  FMUL R3, R144, 8388608 ;  /* 0x4b00000090037820 */ /* 0x000fe20000400000 */
[----:B------:R-:W-:Y:S01]  /*2690*/  FSETP.GEU.AND P5, PT, |R145|, 1.175494350822287508e-38, PT ;  /* 0x008000009100780b */ /* 0x000fe20003fae200 */
[----:B------:R-:W0:Y:S01]  /*26a0*/  S2UR UR5, SR_CgaCtaId ;  /* 0x00000000000579c3 */ /* 0x000e220000008800 */
[----:B------:R-:W-:Y:S01]  /*26b0*/  IADD3 R38, PT, PT, R9, R4, RZ ;  /* 0x0000000409267210 */ /* 0x000fe20007ffe0ff */
[C---:B------:R-:W-:Y:S01]  /*26c0*/  FMUL R4, R145.reuse, 8388608 ;  /* 0x4b00000091047820 */ /* 0x040fe20000400000 */
[----:B------:R-:W-:-:S05]  /*26d0*/  FSETP.GEU.AND P6, PT, R145, 1.175494350822287508e-38, PT ;  /* 0x008000009100780b */ /* 0x000fca0003fce000 */
[----:B------:R-:W-:Y:S01]  /*26e0*/  BAR.SYNC.DEFER_BLOCKING 0x0 ;  /* 0x0000000000007b1d */ /* 0x000fe20000010000 */
[----:B------:R-:W-:Y:S02]  /*26f0*/  FSETP.GT.AND P3, PT, |R144|, 8.50705917302346158658e+37, PT ;  /* 0x7e8000009000780b */ /* 0x000fe40003f64200 */
[----:B------:R-:W-:Y:S02]  /*2700*/  FSEL R4, R4, R145, !P6 ;  /* 0x0000009104047208 */ /* 0x000fe40007000000 */
[----:B------:R-:W-:Y:S01]  /*2710*/  FSETP.GEU.AND P2, PT, |R144|, 1.175494350822287508e-38, PT ;  /* 0x008000009000780b */ /* 0x000fe20003f4e200 */
[----:B------:R-:W-:Y:S01]  /*2720*/  @P4 FMUL R145, R145, 0.25 ;  /* 0x3e80000091914820 */ /* 0x000fe20000400000 */
[----:B------:R-:W-:Y:S01]  /*2730*/  @P4 FMUL R59, R59, 0.25 ;  /* 0x3e8000003b3b4820 */ /* 0x000fe20000400000 */
[----:B------:R-:W-:Y:S01]  /*2740*/  @P4 FMUL R58, R58, 0.25 ;  /* 0x3e8000003a3a4820 */ /* 0x000fe20000400000 */
[----:B------:R-:W-:Y:S01]  /*2750*/  @P4 FMUL R55, R55, 0.25 ;  /* 0x3e80000037374820 */ /* 0x000fe20000400000 */
[----:B------:R-:W-:Y:S01]  /*2760*/  @!P5 FMUL R145, R145, 16777216 ;  /* 0x4b8000009191d820 */ /* 0x000fe20000400000 */
[----:B------:R-:W-:Y:S01]  /*2770*/  @P4 FMUL R54, R54, 0.25 ;  /* 0x3e80000036364820 */ /* 0x000fe20000400000 */
[----:B------:R-:W-:Y:S01]  /*2780*/  LOP3.LUT R10, R10, R11, RZ, 0xfc, !PT ;  /* 0x0000000b0a0a7212 */ /* 0x000fe200078efcff */
[----:B------:R-:W-:Y:S01]  /*2790*/  VIADD R11, R4, 0xc0cafb0d ;  /* 0xc0cafb0d040b7836 */ /* 0x000fe20000000000 */
[----:B------:R-:W1:Y:S01]  /*27a0*/  MUFU.RCP R5, R145 ;  /* 0x0000009100057308 */ /* 0x000e620000001000 */
[----:B------:R-:W-:Y:S01]  /*27b0*/  FSETP.GEU.AND P1, PT, R144, 1.175494350822287508e-38, PT ;  /* 0x008000009000780b */ /* 0x000fe20003f2e000 */
[----:B------:R-:W-:Y:S01]  /*27c0*/  @!P5 FMUL R59, R59, 16777216 ;  /* 0x4b8000003b3bd820 */ /* 0x000fe20000400000 */
[----:B------:R-:W-:Y:S01]  /*27d0*/  @!P5 FMUL R58, R58, 16777216 ;  /* 0x4b8000003a3ad820 */ /* 0x000fe20000400000 */
[----:B------:R-:W-:Y:S01]  /*27e0*/  @!P5 FMUL R55, R55, 16777216 ;  /* 0x4b8000003737d820 */ /* 0x000fe20000400000 */
[----:B------:R-:W-:Y:S01]  /*27f0*/  @!P5 FMUL R54, R54, 16777216 ;  /* 0x4b8000003636d820 */ /* 0x000fe20000400000 */
[----:B------:R-:W-:Y:S01]  /*2800*/  FSEL R31, R3, R144, !P1 ;  /* 0x00000090031f7208 */ /* 0x000fe20004800000 */
[----:B------:R-:W-:Y:S01]  /*2810*/  @P3 FMUL R144, R144, 0.25 ;  /* 0x3e80000090903820 */ /* 0x000fe20000400000 */
[----:B------:R-:W-:Y:S01]  /*2820*/  LOP3.LUT R11, R11, 0xff800000, RZ, 0xc0, !PT ;  /* 0xff8000000b0b7812 */ /* 0x000fe200078ec0ff */
[----:B------:R-:W-:Y:S01]  /*2830*/  @P3 FMUL R57, R57, 0.25 ;  /* 0x3e80000039393820 */ /* 0x000fe20000400000 */
[----:B------:R-:W-:Y:S01]  /*2840*/  FSEL R9, RZ, -23, P6 ;  /* 0xc1b80000ff097808 */ /* 0x000fe20003000000 */
[----:B------:R-:W-:Y:S01]  /*2850*/  @!P2 FMUL R144, R144, 16777216 ;  /* 0x4b8000009090a820 */ /* 0x000fe20000400000 */
[----:B------:R-:W-:Y:S01]  /*2860*/  I2FP.F32.S32 R14, R11 ;  /* 0x0000000b000e7245 */ /* 0x000fe20000201400 */
[----:B------:R-:W-:Y:S01]  /*2870*/  @P3 FMUL R56, R56, 0.25 ;  /* 0x3e80000038383820 */ /* 0x000fe20000400000 */
[----:B------:R-:W-:Y:S01]  /*2880*/  FSETP.GT.AND P6, PT, |R143|, 8.50705917302346158658e+37, PT ;  /* 0x7e8000008f00780b */ /* 0x000fe20003fc4200 */
[----:B------:R-:W-:Y:S01]  /*2890*/  @P3 FMUL R53, R53, 0.25 ;  /* 0x3e80000035353820 */ /* 0x000fe20000400000 */
[----:B------:R-:W-:Y:S01]  /*28a0*/  @P3 FMUL R52, R52, 0.25 ;  /* 0x3e80000034343820 */ /* 0x000fe20000400000 */
[C---:B-1----:R-:W-:Y:S01]  /*28b0*/  FMUL R23, R5.reuse, R59 ;  /* 0x0000003b05177220 */ /* 0x042fe20000400000 */
[C---:B------:R-:W-:Y:S01]  /*28c0*/  FMUL R25, R5.reuse, R58 ;  /* 0x0000003a05197220 */ /* 0x040fe20000400000 */
[C---:B------:R-:W-:Y:S01]  /*28d0*/  FMUL R30, R5.reuse, R55 ;  /* 0x00000037051e7220 */ /* 0x040fe20000400000 */
[----:B------:R-:W-:Y:S01]  /*28e0*/  FMUL R32, R5, R54 ;  /* 0x0000003605207220 */ /* 0x000fe20000400000 */
[----:B------:R-:W-:Y:S01]  /*28f0*/  FSEL R5, RZ, -23, P1 ;  /* 0xc1b80000ff057808 */ /* 0x000fe20000800000 */
[----:B------:R-:W1:Y:S01]  /*2900*/  MUFU.RCP R13, R144 ;  /* 0x00000090000d7308 */ /* 0x000e620000001000 */
[----:B------:R-:W-:Y:S01]  /*2910*/  FSETP.GT.AND P1, PT, |R142|, 8.50705917302346158658e+37, PT ;  /* 0x7e8000008e00780b */ /* 0x000fe20003f24200 */
[----:B------:R-:W-:Y:S01]  /*2920*/  FFMA.FTZ R14, R14, 1.1920928955078125e-07, R9 ;  /* 0x340000000e0e7823 */ /* 0x000fe20000010009 */
[----:B------:R-:W-:Y:S01]  /*2930*/  FSETP.GEU.AND P3, PT, |R142|, 1.175494350822287508e-38, PT ;  /* 0x008000008e00780b */ /* 0x000fe20003f6e200 */
[----:B------:R-:W-:Y:S01]  /*2940*/  @!P2 FMUL R57, R57, 16777216 ;  /* 0x4b8000003939a820 */ /* 0x000fe20000400000 */
[----:B------:R-:W-:Y:S01]  /*2950*/  FSETP.GEU.AND P5, PT, |R143|, 1.175494350822287508e-38, PT ;  /* 0x008000008f00780b */ /* 0x000fe20003fae200 */
[----:B------:R-:W-:Y:S01]  /*2960*/  @!P2 FMUL R56, R56, 16777216 ;  /* 0x4b8000003838a820 */ /* 0x000fe20000400000 */
[----:B------:R-:W-:Y:S01]  /*2970*/  @!P2 FMUL R53, R53, 16777216 ;  /* 0x4b8000003535a820 */ /* 0x000fe20000400000 */
[----:B------:R-:W-:Y:S01]  /*2980*/  @!P2 FMUL R52, R52, 16777216 ;  /* 0x4b8000003434a820 */ /* 0x000fe20000400000 */
[C---:B------:R-:W-:Y:S01]  /*2990*/  FMUL R9, R142.reuse, 8388608 ;  /* 0x4b0000008e097820 */ /* 0x040fe20000400000 */
[C---:B------:R-:W-:Y:S01]  /*29a0*/  FSETP.GEU.AND P2, PT, R142.reuse, 1.175494350822287508e-38, PT ;  /* 0x008000008e00780b */ /* 0x040fe20003f4e000 */
[C---:B------:R-:W-:Y:S01]  /*29b0*/  FMUL R3, R143.reuse, 8388608 ;  /* 0x4b0000008f037820 */ /* 0x040fe20000400000 */
[----:B------:R-:W-:Y:S01]  /*29c0*/  FSETP.GEU.AND P4, PT, R143, 1.175494350822287508e-38, PT ;  /* 0x008000008f00780b */ /* 0x000fe20003f8e000 */
[----:B------:R-:W-:Y:S01]  /*29d0*/  VIADD R6, R31, 0xc0cafb0d ;  /* 0xc0cafb0d1f067836 */ /* 0x000fe20000000000 */
[----:B------:R-:W-:Y:S01]  /*29e0*/  FSEL R35, R9, R142, !P2 ;  /* 0x0000008e09237208 */ /* 0x000fe20005000000 */
[----:B------:R-:W-:Y:S01]  /*29f0*/  @P1 FMUL R142, R142, 0.25 ;  /* 0x3e8000008e8e1820 */ /* 0x000fe20000400000 */
[----:B------:R-:W-:Y:S01]  /*2a00*/  FSEL R3, R3, R143, !P4 ;  /* 0x0000008f03037208 */ /* 0x000fe20006000000 */
[----:B------:R-:W-:Y:S01]  /*2a10*/  @P6 FMUL R143, R143, 0.25 ;  /* 0x3e8000008f8f6820 */ /* 0x000fe20000400000 */
[C---:B-1----:R-:W-:Y:S01]  /*2a20*/  FMUL R27, R13.reuse, R57 ;  /* 0x000000390d1b7220 */ /* 0x042fe20000400000 */
[----:B------:R-:W-:Y:S01]  /*2a30*/  @!P3 FMUL R142, R142, 16777216 ;  /* 0x4b8000008e8eb820 */ /* 0x000fe20000400000 */
[----:B------:R-:W-:Y:S01]  /*2a40*/  FMUL R29, R13, R56 ;  /* 0x000000380d1d7220 */ /* 0x000fe20000400000 */
[----:B------:R-:W-:Y:S01]  /*2a50*/  @!P5 FMUL R143, R143, 16777216 ;  /* 0x4b8000008f8fd820 */ /* 0x000fe20000400000 */
[C---:B------:R-:W-:Y:S01]  /*2a60*/  FMUL R34, R13.reuse, R53 ;  /* 0x000000350d227220 */ /* 0x040fe20000400000 */
[----:B------:R-:W1:Y:S01]  /*2a70*/  MUFU.RCP R21, R142 ;  /* 0x0000008e00157308 */ /* 0x000e620000001000 */
[----:B------:R-:W-:Y:S01]  /*2a80*/  FMUL R36, R13, R52 ;  /* 0x000000340d247220 */ /* 0x000fe20000400000 */
[----:B------:R-:W-:Y:S01]  /*2a90*/  LOP3.LUT R6, R6, 0xff800000, RZ, 0xc0, !PT ;  /* 0xff80000006067812 */ /* 0x000fe200078ec0ff */
[----:B------:R-:W-:Y:S01]  /*2aa0*/  @P1 FMUL R45, R45, 0.25 ;  /* 0x3e8000002d2d1820 */ /* 0x000fe20000400000 */
[----:B------:R-:W-:Y:S01]  /*2ab0*/  @P1 FMUL R44, R44, 0.25 ;  /* 0x3e8000002c2c1820 */ /* 0x000fe20000400000 */
[----:B------:R-:W-:Y:S01]  /*2ac0*/  @P1 FMUL R49, R49, 0.25 ;  /* 0x3e80000031311820 */ /* 0x000fe20000400000 */
[----:B------:R-:W-:Y:S01]  /*2ad0*/  I2FP.F32.S32 R12, R6 ;  /* 0x00000006000c7245 */ /* 0x000fe20000201400 */
[----:B------:R-:W-:Y:S01]  /*2ae0*/  @P1 FMUL R48, R48, 0.25 ;  /* 0x3e80000030301820 */ /* 0x000fe20000400000 */
[----:B------:R-:W2:Y:S01]  /*2af0*/  MUFU.RCP R13, R143 ;  /* 0x0000008f000d7308 */ /* 0x000ea20000001000 */
[----:B------:R-:W-:Y:S01]  /*2b00*/  @P6 FMUL R46, R46, 0.25 ;  /* 0x3e8000002e2e6820 */ /* 0x000fe20000400000 */
[----:B------:R-:W-:Y:S01]  /*2b10*/  @P6 FMUL R50, R50, 0.25 ;  /* 0x3e80000032326820 */ /* 0x000fe20000400000 */
[----:B------:R-:W-:-:S02]  /*2b20*/  VIADD R15, R3, 0xc0cafb0d ;  /* 0xc0cafb0d030f7836 */ /* 0x000fc40000000000 */
[----:B------:R-:W-:Y:S01]  /*2b30*/  @P6 FMUL R47, R47, 0.25 ;  /* 0x3e8000002f2f6820 */ /* 0x000fe20000400000 */
[----:B------:R-:W-:Y:S01]  /*2b40*/  @P6 FMUL R51, R51, 0.25 ;  /* 0x3e80000033336820 */ /* 0x000fe20000400000 */
[----:B------:R-:W-:Y:S01]  /*2b50*/  @!P3 FMUL R45, R45, 16777216 ;  /* 0x4b8000002d2db820 */ /* 0x000fe20000400000 */
[----:B------:R-:W-:Y:S01]  /*2b60*/  @!P3 FMUL R44, R44, 16777216 ;  /* 0x4b8000002c2cb820 */ /* 0x000fe20000400000 */
[----:B------:R-:W-:Y:S01]  /*2b70*/  @!P3 FMUL R49, R49, 16777216 ;  /* 0x4b8000003131b820 */ /* 0x000fe20000400000 */
[----:B------:R-:W-:Y:S01]  /*2b80*/  FFMA.FTZ R5, R12, 1.1920928955078125e-07, R5 ;  /* 0x340000000c057823 */ /* 0x000fe20000010005 */
[----:B------:R-:W-:Y:S01]  /*2b90*/  @!P3 FMUL R48, R48, 16777216 ;  /* 0x4b8000003030b820 */ /* 0x000fe20000400000 */
[----:B------:R-:W-:Y:S01]  /*2ba0*/  @!P5 FMUL R46, R46, 16777216 ;  /* 0x4b8000002e2ed820 */ /* 0x000fe20000400000 */
[----:B------:R-:W-:Y:S01]  /*2bb0*/  @!P5 FMUL R50, R50, 16777216 ;  /* 0x4b8000003232d820 */ /* 0x000fe20000400000 */
[----:B------:R-:W-:Y:S01]  /*2bc0*/  IADD3 R12, PT, PT, R35, -0x3f3504f3, RZ ;  /* 0xc0cafb0d230c7810 */ /* 0x000fe20007ffe0ff */
[----:B------:R-:W-:Y:S01]  /*2bd0*/  @!P5 FMUL R47, R47, 16777216 ;  /* 0x4b8000002f2fd820 */ /* 0x000fe20000400000 */
[----:B------:R-:W-:Y:S01]  /*2be0*/  LOP3.LUT R18, R15, 0xff800000, RZ, 0xc0, !PT ;  /* 0xff8000000f127812 */ /* 0x000fe200078ec0ff */
[----:B------:R-:W-:Y:S01]  /*2bf0*/  @!P5 FMUL R51, R51, 16777216 ;  /* 0x4b8000003333d820 */ /* 0x000fe20000400000 */
[C---:B-1----:R-:W-:Y:S01]  /*2c00*/  FMUL R15, R21.reuse, R45 ;  /* 0x0000002d150f7220 */ /* 0x042fe20000400000 */
[C---:B------:R-:W-:Y:S01]  /*2c10*/  FMUL R22, R21.reuse, R44 ;  /* 0x0000002c15167220 */ /* 0x040fe20000400000 */
[C---:B------:R-:W-:Y:S01]  /*2c20*/  FMUL R28, R21.reuse, R49 ;  /* 0x00000031151c7220 */ /* 0x040fe20000400000 */
[----:B------:R-:W-:Y:S01]  /*2c30*/  UMOV UR4, 0x400 ;  /* 0x0000040000047882 */ /* 0x000fe20000000000 */
[----:B------:R-:W-:Y:S01]  /*2c40*/  FMUL R21, R21, R48 ;  /* 0x0000003015157220 */ /* 0x000fe20000400000 */
[C---:B--2---:R-:W-:Y:S01]  /*2c50*/  FMUL R19, R13.reuse, R46 ;  /* 0x0000002e0d137220 */ /* 0x044fe20000400000 */
[C---:B------:R-:W-:Y:S01]  /*2c60*/  FMUL R26, R13.reuse, R50 ;  /* 0x000000320d1a7220 */ /* 0x040fe20000400000 */
[----:B------:R-:W-:Y:S01]  /*2c70*/  LOP3.LUT R12, R12, 0xff800000, RZ, 0xc0, !PT ;  /* 0xff8000000c0c7812 */ /* 0x000fe200078ec0ff */
[----:B0-----:R-:W-:Y:S01]  /*2c80*/  ULEA UR6, UR5, UR4, 0x18 ;  /* 0x0000000405067291 */ /* 0x001fe2000f8ec0ff */
[C---:B------:R-:W-:Y:S01]  /*2c90*/  FMUL R17, R13.reuse, R47 ;  /* 0x0000002f0d117220 */ /* 0x040fe20000400000 */
[----:B------:R-:W-:Y:S01]  /*2ca0*/  FMUL R24, R13, R51 ;  /* 0x000000330d187220 */ /* 0x000fe20000400000 */
[----:B------:R-:W-:Y:S01]  /*2cb0*/  FSEL R13, RZ, -23, P4 ;  /* 0xc1b80000ff0d7808 */ /* 0x000fe20002000000 */
[----:B------:R-:W-:Y:S01]  /*2cc0*/  IMAD.IADD R6, R31, 0x1, -R6 ;  /* 0x000000011f067824 */ /* 0x000fe200078e0a06 */
[----:B------:R-:W-:Y:S01]  /*2cd0*/  I2FP.F32.S32 R20, R18 ;  /* 0x0000001200147245 */ /* 0x000fe20000201400 */
[----:B------:R-:W-:Y:S01]  /*2ce0*/  IMAD.IADD R11, R4, 0x1, -R11 ;  /* 0x00000001040b7824 */ /* 0x000fe200078e0a0b */
[----:B------:R-:W-:Y:S01]  /*2cf0*/  I2FP.F32.S32 R16, R12 ;  /* 0x0000000c00107245 */ /* 0x000fe20000201400 */
[----:B------:R-:W-:Y:S01]  /*2d00*/  IMAD.IADD R12, R35, 0x1, -R12 ;  /* 0x00000001230c7824 */ /* 0x000fe200078e0a0c */
[----:B------:R-:W-:Y:S01]  /*2d10*/  F2FP.BF16.F32.PACK_AB R29, R29, R36 ;  /* 0x000000241d1d723e */ /* 0x000fe200000010ff */
[----:B------:R-:W-:Y:S01]  /*2d20*/  FFMA.FTZ R20, R20, 1.1920928955078125e-07, R13 ;  /* 0x3400000014147823 */ /* 0x000fe2000001000d */
[----:B------:R-:W-:Y:S01]  /*2d30*/  F2FP.BF16.F32.PACK_AB R27, R27, R34 ;  /* 0x000000221b1b723e */ /* 0x000fe200000010ff */
[----:B------:R-:W-:Y:S01]  /*2d40*/  FADD R13, R12, -1 ;  /* 0xbf8000000c0d7421 */ /* 0x000fe20000000000 */
[----:B------:R-:W-:Y:S01]  /*2d50*/  F2FP.BF16.F32.PACK_AB R21, R22, R21 ;  /* 0x000000151615723e */ /* 0x000fe200000010ff */
[----:B------:R-:W-:Y:S01]  /*2d60*/  STS [R38+UR6], R29 ;  /* 0x0000001d26007988 */ /* 0x000fe20008000806 */
[----:B------:R-:W-:Y:S01]  /*2d70*/  F2FP.BF16.F32.PACK_AB R25, R25, R32 ;  /* 0x000000201919723e */ /* 0x000fe200000010ff */
[----:B------:R-:W-:Y:S01]  /*2d80*/  FADD R6, R6, -1 ;  /* 0xbf80000006067421 */ /* 0x000fe20000000000 */
[----:B------:R-:W-:Y:S01]  /*2d90*/  F2FP.BF16.F32.PACK_AB R23, R23, R30 ;  /* 0x0000001e1717723e */ /* 0x000fe200000010ff */
[----:B------:R-:W-:Y:S01]  /*2da0*/  STS [R38+UR6+0x80], R27 ;  /* 0x0000801b26007988 */ /* 0x000fe20008000806 */
[----:B------:R-:W-:Y:S01]  /*2db0*/  F2FP.BF16.F32.PACK_AB R19, R19, R26 ;  /* 0x0000001a1313723e */ /* 0x000fe200000010ff */
[----:B------:R-:W-:Y:S01]  /*2dc0*/  FADD R11, R11, -1 ;  /* 0xbf8000000b0b7421 */ /* 0x000fe20000000000 */
[C---:B------:R-:W-:Y:S01]  /*2dd0*/  LOP3.LUT R22, R38.reuse, 0x40, RZ, 0x3c, !PT ;  /* 0x0000004026167812 */ /* 0x040fe200078e3cff */
[----:B------:R-:W0:Y:S01]  /*2de0*/  LDC R40, c[0x0][0x3e8] ;  /* 0x0000fa00ff287b82 */ /* 0x000e220000000800 */
[----:B------:R-:W-:Y:S01]  /*2df0*/  F2FP.BF16.F32.PACK_AB R15, R15, R28 ;  /* 0x0000001c0f0f723e */ /* 0x000fe200000010ff */
[----:B------:R-:W1:Y:S01]  /*2e00*/  LDCU.64 UR4, c[0x0][0x3e0] ;  /* 0x00007c00ff0477ac */ /* 0x000e620008000a00 */
[----:B------:R-:W-:Y:S01]  /*2e10*/  LOP3.LUT R26, R38, 0x4, RZ, 0x3c, !PT ;  /* 0x00000004261a7812 */ /* 0x000fe200078e3cff */
[----:B------:R-:W-:Y:S01]  /*2e20*/  STS [R22+UR6+0x400], R25 ;  /* 0x0004001916007988 */ /* 0x000fe20008000806 */
[----:B------:R-:W-:-:S02]  /*2e30*/  IADD3 R18, PT, PT, R3, -R18, RZ ;  /* 0x8000001203127210 */ /* 0x000fc40007ffe0ff */
[----:B------:R-:W-:Y:S01]  /*2e40*/  MOV R30, 0x3dc6b27f ;  /* 0x3dc6b27f001e7802 */ /* 0x000fe20000000f00 */
[----:B------:R-:W-:Y:S01]  /*2e50*/  STS [R22+UR6+0x480], R23 ;  /* 0x0004801716007988 */ /* 0x000fe20008000806 */
[----:B------:R-:W-:Y:S01]  /*2e60*/  FSEL R9, RZ, -23, P2 ;  /* 0xc1b80000ff097808 */ /* 0x000fe20001000000 */
[----:B------:R-:W2:Y:S01]  /*2e70*/  LDC.64 R44, c[0x0][0x398] ;  /* 0x0000e600ff2c7b82 */ /* 0x000ea20000000a00 */
[----:B------:R-:W-:Y:S01]  /*2e80*/  F2FP.BF16.F32.PACK_AB R24, R17, R24 ;  /* 0x000000181118723e */ /* 0x000fe200000010ff */
[----:B------:R3:W-:Y:S01]  /*2e90*/  STS [R26+UR6+0x880], R15 ;  /* 0x0008800f1a007988 */ /* 0x0007e20008000806 */
[CC--:B------:R-:W-:Y:S01]  /*2ea0*/  FFMA.FTZ R12, R11.reuse, R30.reuse, -0.16845393180847167969 ;  /* 0xbe2c7f300b0c7423 */ /* 0x0c0fe2000001001e */
[----:B------:R-:W-:Y:S01]  /*2eb0*/  FFMA.FTZ R16, R16, 1.1920928955078125e-07, R9 ;  /* 0x3400000010107823 */ /* 0x000fe20000010009 */
[----:B------:R-:W-:Y:S01]  /*2ec0*/  FFMA.FTZ R9, R6, R30, -0.16845393180847167969 ;  /* 0xbe2c7f3006097423 */ /* 0x000fe2000001001e */
[----:B------:R-:W-:Y:S01]  /*2ed0*/  SHF.R.U32.HI R17, RZ, 0x5, R2 ;  /* 0x00000005ff117819 */ /* 0x000fe20000011602 */
[----:B------:R-:W-:Y:S01]  /*2ee0*/  FFMA.FTZ R12, R11, R12, 0.1716887056827545166 ;  /* 0x3e2fcf2a0b0c7423 */ /* 0x000fe2000001000c */
[----:B------:R-:W-:Y:S01]  /*2ef0*/  LOP3.LUT R28, R38, 0x44, RZ, 0x3c, !PT ;  /* 0x00000044261c7812 */ /* 0x000fe200078e3cff */
[----:B------:R-:W-:Y:S01]  /*2f00*/  FFMA.FTZ R9, R6, R9, 0.1716887056827545166 ;  /* 0x3e2fcf2a06097423 */ /* 0x000fe20000010009 */
[----:B------:R-:W-:Y:S01]  /*2f10*/  SGXT.U32 R17, R17, 0x2 ;  /* 0x000000021111781a */ /* 0x000fe20000000000 */
[----:B------:R-:W-:Y:S01]  /*2f20*/  FFMA.FTZ R12, R11, R12, -0.17900948226451873779 ;  /* 0xbe374e430b0c7423 */ /* 0x000fe2000001000c */
[----:B---3--:R-:W-:Y:S01]  /*2f30*/  FADD R15, R18, -1 ;  /* 0xbf800000120f7421 */ /* 0x008fe20000000000 */
[----:B------:R-:W-:Y:S01]  /*2f40*/  FFMA.FTZ R18, R13, R30, -0.16845393180847167969 ;  /* 0xbe2c7f300d127423 */ /* 0x000fe2000001001e */
[C---:B------:R-:W-:Y:S01]  /*2f50*/  FFMA.FTZ R9, R6.reuse, R9, -0.17900948226451873779 ;  /* 0xbe374e4306097423 */ /* 0x040fe20000010009 */
[----:B------:R-:W-:Y:S01]  /*2f60*/  FFMA.FTZ R12, R11, R12, 0.20512372255325317383 ;  /* 0x3e520bf40b0c7423 */ /* 0x000fe2000001000c */
[----:B------:R-:W-:Y:S01]  /*2f70*/  FFMA.FTZ R22, R15, R30, -0.16845393180847167969 ;  /* 0xbe2c7f300f167423 */ /* 0x000fe2000001001e */
[----:B------:R-:W-:Y:S01]  /*2f80*/  FFMA.FTZ R18, R13, R18, 0.1716887056827545166 ;  /* 0x3e2fcf2a0d127423 */ /* 0x000fe20000010012 */
[C---:B------:R-:W-:Y:S01]  /*2f90*/  FFMA.FTZ R9, R6.reuse, R9, 0.20512372255325317383 ;  /* 0x3e520bf406097423 */ /* 0x040fe20000010009 */
[----:B------:R-:W-:Y:S01]  /*2fa0*/  FFMA.FTZ R12, R11, R12, -0.24046532809734344482 ;  /* 0xbe763c8b0b0c7423 */ /* 0x000fe2000001000c */
[----:B------:R-:W-:Y:S01]  /*2fb0*/  FFMA.FTZ R22, R15, R22, 0.1716887056827545166 ;  /* 0x3e2fcf2a0f167423 */ /* 0x000fe20000010016 */
[----:B------:R-:W-:Y:S01]  /*2fc0*/  FFMA.FTZ R18, R13, R18, -0.17900948226451873779 ;  /* 0xbe374e430d127423 */ /* 0x000fe20000010012 */
[C---:B------:R-:W-:Y:S01]  /*2fd0*/  FFMA.FTZ R9, R6.reuse, R9, -0.24046532809734344482 ;  /* 0xbe763c8b06097423 */ /* 0x040fe20000010009 */
[----:B------:R-:W-:Y:S01]  /*2fe0*/  FFMA.FTZ R12, R11, R12, 0.28857114911079406738 ;  /* 0x3e93bf990b0c7423 */ /* 0x000fe2000001000c */
[----:B------:R-:W-:Y:S01]  /*2ff0*/  FFMA.FTZ R22, R15, R22, -0.17900948226451873779 ;  /* 0xbe374e430f167423 */ /* 0x000fe20000010016 */
[----:B------:R-:W-:Y:S01]  /*3000*/  FFMA.FTZ R18, R13, R18, 0.20512372255325317383 ;  /* 0x3e520bf40d127423 */ /* 0x000fe20000010012 */
[C---:B------:R-:W-:Y:S01]  /*3010*/  FFMA.FTZ R9, R6.reuse, R9, 0.28857114911079406738 ;  /* 0x3e93bf9906097423 */ /* 0x040fe20000010009 */
[----:B------:R-:W-:Y:S01]  /*3020*/  FFMA.FTZ R12, R11, R12, -0.36067417263984680176 ;  /* 0xbeb8aa490b0c7423 */ /* 0x000fe2000001000c */
[----:B------:R-:W-:Y:S01]  /*3030*/  FFMA.FTZ R22, R15, R22, 0.20512372255325317383 ;  /* 0x3e520bf40f167423 */ /* 0x000fe20000010016 */
[----:B------:R-:W-:Y:S01]  /*3040*/  FFMA.FTZ R18, R13, R18, -0.24046532809734344482 ;  /* 0xbe763c8b0d127423 */ /* 0x000fe20000010012 */
[C---:B------:R-:W-:Y:S01]  /*3050*/  FFMA.FTZ R9, R6.reuse, R9, -0.36067417263984680176 ;  /* 0xbeb8aa4906097423 */ /* 0x040fe20000010009 */
[----:B------:R-:W-:Y:S01]  /*3060*/  FFMA.FTZ R12, R11, R12, 0.48089820146560668945 ;  /* 0x3ef6384a0b0c7423 */ /* 0x000fe2000001000c */
[----:B------:R-:W-:Y:S01]  /*3070*/  FFMA.FTZ R22, R15, R22, -0.24046532809734344482 ;  /* 0xbe763c8b0f167423 */ /* 0x000fe20000010016 */
[----:B------:R-:W-:Y:S01]  /*3080*/  FFMA.FTZ R18, R13, R18, 0.28857114911079406738 ;  /* 0x3e93bf990d127423 */ /* 0x000fe20000010012 */
[C---:B------:R-:W-:Y:S01]  /*3090*/  FFMA.FTZ R9, R6.reuse, R9, 0.48089820146560668945 ;  /* 0x3ef6384a06097423 */ /* 0x040fe20000010009 */
[----:B------:R-:W-:Y:S01]  /*30a0*/  FFMA.FTZ R12, R11, R12, -0.72134751081466674805 ;  /* 0xbf38aa3b0b0c7423 */ /* 0x000fe2000001000c */
[----:B------:R-:W-:Y:S01]  /*30b0*/  FFMA.FTZ R22, R15, R22, 0.28857114911079406738 ;  /* 0x3e93bf990f167423 */ /* 0x000fe20000010016 */
[----:B------:R-:W-:Y:S01]  /*30c0*/  FFMA.FTZ R18, R13, R18, -0.36067417263984680176 ;  /* 0xbeb8aa490d127423 */ /* 0x000fe20000010012 */
[----:B------:R-:W-:Y:S01]  /*30d0*/  FFMA.FTZ R9, R6, R9, -0.72134751081466674805 ;  /* 0xbf38aa3b06097423 */ /* 0x000fe20000010009 */
[----:B------:R-:W-:Y:S01]  /*30e0*/  ISETP.GE.U32.AND P6, PT, R4, 0x7f800000, PT ;  /* 0x7f8000000400780c */ /* 0x000fe20003fc6070 */
[----:B------:R-:W-:Y:S01]  /*30f0*/  FFMA.FTZ R22, R15, R22, -0.36067417263984680176 ;  /* 0xbeb8aa490f167423 */ /* 0x000fe20000010016 */
[----:B------:R-:W-:Y:S01]  /*3100*/  FFMA.FTZ R18, R13, R18, 0.48089820146560668945 ;  /* 0x3ef6384a0d127423 */ /* 0x000fe20000010012 */
[----:B0-----:R-:W-:-:S02]  /*3110*/  IMAD R17, R17, R40, RZ ;  /* 0x0000002811117224 */ /* 0x001fc400078e02ff */
[C---:B------:R-:W-:Y:S01]  /*3120*/  FMUL R9, R6.reuse, R9 ;  /* 0x0000000906097220 */ /* 0x040fe20000400000 */
[----:B------:R-:W-:Y:S01]  /*3130*/  ISETP.GE.U32.AND P1, PT, R31, 0x7f800000, PT ;  /* 0x7f8000001f00780c */ /* 0x000fe20003f26070 */
[----:B------:R-:W-:Y:S01]  /*3140*/  FFMA.FTZ R18, R13, R18, -0.72134751081466674805 ;  /* 0xbf38aa3b0d127423 */ /* 0x000fe20000010012 */
[----:B------:R-:W-:Y:S01]  /*3150*/  STS [R26+UR6+0x800], R21 ;  /* 0x000800151a007988 */ /* 0x000fe20008000806 */
[----:B------:R-:W-:Y:S01]  /*3160*/  FMUL R12, R11, R12 ;  /* 0x0000000c0b0c7220 */ /* 0x000fe20000400000 */
[----:B------:R-:W-:Y:S01]  /*3170*/  FFMA.FTZ R22, R15, R22, 0.48089820146560668945 ;  /* 0x3ef6384a0f167423 */ /* 0x000fe20000010016 */
[----:B------:R-:W-:Y:S01]  /*3180*/  FMUL R18, R13, R18 ;  /* 0x000000120d127220 */ /* 0x000fe20000400000 */
[----:B------:R0:W-:Y:S01]  /*3190*/  STS [R28+UR6+0xc00], R19 ;  /* 0x000c00131c007988 */ /* 0x0001e20008000806 */
[----:B------:R-:W-:Y:S01]  /*31a0*/  FMUL R9, R6, R9 ;  /* 0x0000000906097220 */ /* 0x000fe20000400000 */
[----:B------:R-:W-:Y:S01]  /*31b0*/  FMUL R12, R11, R12 ;  /* 0x0000000c0b0c7220 */ /* 0x000fe20000400000 */
[----:B------:R-:W-:Y:S01]  /*31c0*/  FMUL R18, R13, R18 ;  /* 0x000000120d127220 */ /* 0x000fe20000400000 */
[----:B------:R3:W-:Y:S01]  /*31d0*/  STS [R28+UR6+0xc80], R24 ;  /* 0x000c80181c007988 */ /* 0x0007e20008000806 */
[----:B------:R-:W-:Y:S01]  /*31e0*/  ISETP.GE.U32.AND P5, PT, R3, 0x7f800000, PT ;  /* 0x7f8000000300780c */ /* 0x000fe20003fa6070 */
[----:B------:R-:W-:Y:S01]  /*31f0*/  FFMA.FTZ R22, R15, R22, -0.72134751081466674805 ;  /* 0xbf38aa3b0f167423 */ /* 0x000fe20000010016 */
[----:B------:R-:W-:Y:S01]  /*3200*/  FFMA.FTZ R13, R13, 1.4426950216293334961, R18 ;  /* 0x3fb8aa3b0d0d7823 */ /* 0x000fe20000010012 */
[----:B------:R-:W-:Y:S01]  /*3210*/  BAR.SYNC.DEFER_BLOCKING 0x0 ;  /* 0x0000000000007b1d */ /* 0x000fe20000010000 */
[----:B------:R-:W-:Y:S01]  /*3220*/  ISETP.GE.U32.AND P4, PT, R35, 0x7f800000, PT ;  /* 0x7f8000002300780c */ /* 0x000fe20003f86070 */
[----:B0-----:R-:W-:-:S02]  /*3230*/  IMAD R19, R40, 0x4, R17 ;  /* 0x0000000428137824 */ /* 0x001fc400078e0211 */
[----:B------:R-:W-:Y:S01]  /*3240*/  FFMA.FTZ R6, R6, 1.4426950216293334961, R9 ;  /* 0x3fb8aa3b06067823 */ /* 0x000fe20000010009 */
[----:B------:R-:W-:Y:S01]  /*3250*/  FFMA.FTZ R11, R11, 1.4426950216293334961, R12 ;  /* 0x3fb8aa3b0b0b7823 */ /* 0x000fe2000001000c */
[----:B------:R-:W-:Y:S01]  /*3260*/  FADD R37, R16, R13 ;  /* 0x0000000d10257221 */ /* 0x000fe20000000000 */
[----:B------:R-:W-:Y:S02]  /*3270*/  IMAD R21, R40, 0x4, R19 ;  /* 0x0000000428157824 */ /* 0x000fe400078e0213 */
[----:B------:R-:W-:Y:S01]  /*3280*/  FMUL R22, R15, R22 ;  /* 0x000000160f167220 */ /* 0x000fe20000400000 */
[----:B------:R-:W-:Y:S02]  /*3290*/  @P6 IMAD.MOV.U32 R13, RZ, RZ, 0x7f800000 ;  /* 0x7f800000ff0d6424 */ /* 0x000fe400078e00ff */
[----:B------:R-:W-:Y:S01]  /*32a0*/  FADD R9, R5, R6 ;  /* 0x0000000605097221 */ /* 0x000fe20000000000 */
[----:B------:R-:W-:Y:S01]  /*32b0*/  FADD R36, R14, R11 ;  /* 0x0000000b0e247221 */ /* 0x000fe20000000000 */
[----:B------:R-:W-:Y:S01]  /*32c0*/  LEA R23, R40, R21, 0x2 ;  /* 0x0000001528177211 */ /* 0x000fe200078e10ff */
[----:B------:R-:W-:Y:S01]  /*32d0*/  FMUL R22, R15, R22 ;  /* 0x000000160f167220 */ /* 0x000fe20000400000 */
[----:B------:R-:W-:Y:S01]  /*32e0*/  @P1 MOV R5, 0x7f800000 ;  /* 0x7f80000000051802 */ /* 0x000fe20000000f00 */
[C---:B------:R-:W-:Y:S01]  /*32f0*/  @P6 FFMA.FTZ R36, R4.reuse, R13, +INF ;  /* 0x7f80000004246423 */ /* 0x040fe2000001000d */
[----:B------:R-:W-:Y:S01]  /*3300*/  FSETP.NEU.AND P2, PT, R4, RZ, PT ;  /* 0x000000ff0400720b */ /* 0x000fe20003f4d000 */
[----:B-1----:R-:W-:Y:S01]  /*3310*/  UIMAD UR4, UR7, UR4, URZ ;  /* 0x00000004070472a4 */ /* 0x002fe2000f8e02ff */
[----:B------:R-:W-:-:S02]  /*3320*/  IMAD R4, R0, UR5, RZ ;  /* 0x0000000500047c24 */ /* 0x000fc4000f8e02ff */
[----:B------:R-:W-:Y:S01]  /*3330*/  FFMA.FTZ R15, R15, 1.4426950216293334961, R22 ;  /* 0x3fb8aa3b0f0f7823 */ /* 0x000fe20000010016 */
[----:B---3--:R-:W-:Y:S02]  /*3340*/  IMAD R24, R40, 0x4, R23 ;  /* 0x0000000428187824 */ /* 0x008fe400078e0217 */
[----:B------:R-:W-:Y:S01]  /*3350*/  @P1 FFMA.FTZ R9, R31, R5, +INF ;  /* 0x7f8000001f091423 */ /* 0x000fe20000010005 */
[----:B------:R-:W-:Y:S01]  /*3360*/  @P5 MOV R12, 0x7f800000 ;  /* 0x7f800000000c5802 */ /* 0x000fe20000000f00 */
[----:B------:R-:W-:Y:S01]  /*3370*/  USHF.L.U32 UR8, UR4, 0x1, URZ ;  /* 0x0000000104087899 */ /* 0x000fe200080006ff */
[----:B------:R-:W-:Y:S01]  /*3380*/  SHF.R.U32.HI R2, RZ, 0x1, R2 ;  /* 0x00000001ff027819 */ /* 0x000fe20000011602 */
[----:B------:R-:W-:Y:S02]  /*3390*/  @P4 IMAD.MOV.U32 R6, RZ, RZ, 0x7f800000 ;  /* 0x7f800000ff064424 */ /* 0x000fe400078e00ff */
[----:B------:R-:W-:Y:S01]  /*33a0*/  FADD R38, R20, R15 ;  /* 0x0000000f14267221 */ /* 0x000fe20000000000 */
[----:B------:R-:W-:Y:S01]  /*33b0*/  IMAD.SHL.U32 R5, R4, 0x2, RZ ;  /* 0x0000000204057824 */ /* 0x000fe200078e00ff */
[----:B------:R-:W-:Y:S01]  /*33c0*/  UIMAD.WIDE UR4, UR4, 0x2, URZ ;  /* 0x00000002040478a5 */ /* 0x000fe2000f8e02ff */
[----:B------:R-:W-:Y:S01]  /*33d0*/  IMAD R25, R40, 0x4, R24 ;  /* 0x0000000428197824 */ /* 0x000fe200078e0218 */
[----:B------:R-:W-:Y:S01]  /*33e0*/  LOP3.LUT R41, R2, 0xc, RZ, 0xc0, !PT ;  /* 0x0000000c02297812 */ /* 0x000fe200078ec0ff */
[----:B------:R-:W-:Y:S01]  /*33f0*/  @P4 FFMA.FTZ R37, R35, R6, +INF ;  /* 0x7f80000023254423 */ /* 0x000fe20000010006 */
[----:B------:R-:W-:Y:S01]  /*3400*/  @P5 FFMA.FTZ R38, R3, R12, +INF ;  /* 0x7f80000003265423 */ /* 0x000fe2000001000c */
[----:B------:R-:W-:Y:S01]  /*3410*/  IMAD.HI R4, R4, 0x2, RZ ;  /* 0x0000000204047827 */ /* 0x000fe200078e02ff */
[----:B------:R-:W-:Y:S01]  /*3420*/  LOP3.LUT R2, R10, 0x4, RZ, 0x3c, !PT ;  /* 0x000000040a027812 */ /* 0x000fe200078e3cff */
[----:B------:R-:W0:Y:S01]  /*3430*/  LDS R43, [R10+UR6] ;  /* 0x000000060a2b7984 */ /* 0x000e220008000800 */
[----:B--2---:R-:W-:-:S02]  /*3440*/  IADD3 R44, P4, P5, R5, UR8, R44 ;  /* 0x00000008052c7c10 */ /* 0x004fc4000fd9e02c */
[----:B------:R-:W-:Y:S01]  /*3450*/  LEA R26, R40, R25, 0x2 ;  /* 0x00000019281a7211 */ /* 0x000fe200078e10ff */
[----:B------:R-:W1:Y:S01]  /*3460*/  LDS R51, [R2+UR6] ;  /* 0x0000000602337984 */ /* 0x000e620008000800 */
[----:B------:R-:W-:Y:S01]  /*3470*/  IADD3.X R46, PT, PT, R4, UR5, R45, P4, P5 ;  /* 0x00000005042e7c10 */ /* 0x000fe2000a7ea42d */
[----:B------:R-:W2:Y:S01]  /*3480*/  LDCU UR4, c[0x0][0x3ec] ;  /* 0x00007d80ff0477ac */ /* 0x000ea20008000800 */
[----:B------:R-:W-:Y:S01]  /*3490*/  FSETP.NEU.AND P3, PT, R31, RZ, PT ;  /* 0x000000ff1f00720b */ /* 0x000fe20003f6d000 */
[----:B------:R-:W3:Y:S01]  /*34a0*/  LDS R45, [R10+UR6+0x100] ;  /* 0x000100060a2d7984 */ /* 0x000ee20008000800 */
[C---:B------:R-:W-:Y:S01]  /*34b0*/  IMAD R11, R40.reuse, 0x4, R26 ;  /* 0x00000004280b7824 */ /* 0x040fe200078e021a */
[-C--:B------:R-:W-:Y:S02]  /*34c0*/  LEA R4, P4, R17, R44.reuse, 0x1 ;  /* 0x0000002c11047211 */ /* 0x080fe400078808ff */
[----:B------:R-:W4:Y:S01]  /*34d0*/  LDS R53, [R2+UR6+0x100] ;  /* 0x0001000602357984 */ /* 0x000f220008000800 */
[----:B------:R-:W-:Y:S01]  /*34e0*/  IMAD R27, R40, 0x4, R11 ;  /* 0x00000004281b7824 */ /* 0x000fe200078e020b */
[----:B------:R-:W-:-:S02]  /*34f0*/  LEA R6, P6, R19, R44, 0x1 ;  /* 0x0000002c13067211 */ /* 0x000fc400078c08ff */
[----:B------:R-:W5:Y:S01]  /*3500*/  LDS R47, [R10+UR6+0x200] ;  /* 0x000200060a2f7984 */ /* 0x000f620008000800 */
[C---:B------:R-:W-:Y:S01]  /*3510*/  IMAD R29, R40.reuse, 0x4, R27 ;  /* 0x00000004281d7824 */ /* 0x040fe200078e021b */
[----:B------:R-:W-:Y:S02]  /*3520*/  LEA R12, P5, R21, R44, 0x1 ;  /* 0x0000002c150c7211 */ /* 0x000fe400078a08ff */
[----:B------:R-:W5:Y:S01]  /*3530*/  LDS R55, [R2+UR6+0x200] ;  /* 0x0002000602377984 */ /* 0x000f620008000800 */
[----:B------:R-:W-:Y:S02]  /*3540*/  LEA.HI.X.SX32 R5, R17, R46, 0x1, P4 ;  /* 0x0000002e11057211 */ /* 0x000fe400020f0eff */
[C---:B------:R-:W-:Y:S01]  /*3550*/  LEA R31, R40.reuse, R29, 0x2 ;  /* 0x0000001d281f7211 */ /* 0x040fe200078e10ff */
[----:B------:R-:W5:Y:S01]  /*3560*/  LDS R49, [R10+UR6+0x300] ;  /* 0x000300060a317984 */ /* 0x000f620008000800 */
[----:B------:R-:W-:Y:S01]  /*3570*/  LEA R42, R7, UR6, 0x4 ;  /* 0x00000006072a7c11 */ /* 0x000fe2000f8e20ff */
[----:B--2---:R-:W-:Y:S01]  /*3580*/  UIMAD UR4, UR7, UR4, URZ ;  /* 0x00000004070472a4 */ /* 0x004fe2000f8e02ff */
[----:B------:R-:W-:Y:S01]  /*3590*/  LEA R14, P4, R23, R44, 0x1 ;  /* 0x0000002c170e7211 */ /* 0x000fe200078808ff */
[----:B------:R-:W2:Y:S01]  /*35a0*/  LDS R57, [R2+UR6+0x300] ;  /* 0x0003000602397984 */ /* 0x000ea20008000800 */
[----:B------:R-:W-:Y:S01]  /*35b0*/  IMAD R33, R40, 0x4, R31 ;  /* 0x0000000428217824 */ /* 0x000fe200078e021f */
[----:B------:R-:W-:Y:S01]  /*35c0*/  LEA.HI.X.SX32 R7, R19, R46, 0x1, P6 ;  /* 0x0000002e13077211 */ /* 0x000fe200030f0eff */
[----:B------:R-:W-:Y:S01]  /*35d0*/  USHF.L.U32 UR7, UR4, 0x2, URZ ;  /* 0x0000000204077899 */ /* 0x000fe200080006ff */
[----:B------:R-:W-:Y:S01]  /*35e0*/  LEA R16, P6, R24, R44, 0x1 ;  /* 0x0000002c18107211 */ /* 0x000fe200078c08ff */
[----:B------:R-:W-:Y:S01]  /*35f0*/  IMAD R34, R40, 0x4, R33 ;  /* 0x0000000428227824 */ /* 0x000fe200078e0221 */
[----:B------:R-:W-:Y:S01]  /*3600*/  LEA.HI.X.SX32 R13, R21, R46, 0x1, P5 ;  /* 0x0000002e150d7211 */ /* 0x000fe200028f0eff */
[----:B------:R-:W-:Y:S01]  /*3610*/  UIMAD.WIDE UR4, UR4, 0x4, URZ ;  /* 0x00000004040478a5 */ /* 0x000fe2000f8e02ff */
[----:B------:R-:W-:-:S02]  /*3620*/  LEA R18, P5, R25, R44, 0x1 ;  /* 0x0000002c19127211 */ /* 0x000fc400078a08ff */
[----:B------:R-:W-:Y:S02]  /*3630*/  LEA.HI.X.SX32 R15, R23, R46, 0x1, P4 ;  /* 0x0000002e170f7211 */ /* 0x000fe400020f0eff */
[----:B------:R-:W-:Y:S01]  /*3640*/  FSETP.NEU.AND P1, PT, R35, RZ, PT ;  /* 0x000000ff2300720b */ /* 0x000fe20003f2d000 */
[----:B0-----:R0:W-:Y:S01]  /*3650*/  STG.E.U16 desc[UR10][R4.64], R43 ;  /* 0x0000002b04007986 */ /* 0x0011e2000c10150a */
[----:B------:R-:W-:Y:S02]  /*3660*/  LEA R20, P4, R26, R44, 0x1 ;  /* 0x0000002c1a147211 */ /* 0x000fe400078808ff */
[----:B------:R-:W-:Y:S01]  /*3670*/  LEA R35, R40, R34, 0x2 ;  /* 0x0000002228237211 */ /* 0x000fe200078e10ff */
[----:B-1----:R1:W-:Y:S01]  /*3680*/  STG.E.U16 desc[UR10][R6.64], R51 ;  /* 0x0000003306007986 */ /* 0x0023e2000c10150a */
[----:B------:R-:W-:Y:S02]  /*3690*/  LEA.HI.X.SX32 R17, R24, R46, 0x1, P6 ;  /* 0x0000002e18117211 */ /* 0x000fe400030f0eff */
[----:B------:R-:W-:Y:S01]  /*36a0*/  LEA R22, P6, R11, R44, 0x1 ;  /* 0x0000002c0b167211 */ /* 0x000fe200078c08ff */
[C---:B------:R-:W-:Y:S01]  /*36b0*/  IMAD R39, R40.reuse, 0x4, R35 ;  /* 0x0000000428277824 */ /* 0x040fe200078e0223 */
[----:B------:R-:W-:Y:S01]  /*36c0*/  LEA.HI.X.SX32 R19, R25, R46, 0x1, P5 ;  /* 0x0000002e19137211 */ /* 0x000fe200028f0eff */
[----:B---3--:R3:W-:Y:S01]  /*36d0*/  STG.E.U16 desc[UR10][R12.64], R45 ;  /* 0x0000002d0c007986 */ /* 0x0087e2000c10150a */
[----:B------:R-:W-:Y:S01]  /*36e0*/  LEA R24, P5, R27, R44, 0x1 ;  /* 0x0000002c1b187211 */ /* 0x000fe200078a08ff */
[----:B------:R-:W-:Y:S01]  /*36f0*/  IMAD R40, R40, 0x4, R39 ;  /* 0x0000000428287824 */ /* 0x000fe200078e0227 */
[----:B------:R-:W-:Y:S01]  /*3700*/  LEA.HI.X.SX32 R21, R26, R46, 0x1, P4 ;  /* 0x0000002e1a157211 */ /* 0x000fe200020f0eff */
[----:B----4-:R4:W-:Y:S01]  /*3710*/  STG.E.U16 desc[UR10][R14.64], R53 ;  /* 0x000000350e007986 */ /* 0x0109e2000c10150a */
[----:B------:R-:W-:Y:S01]  /*3720*/  LEA R26, P4, R29, R44, 0x1 ;  /* 0x0000002c1d1a7211 */ /* 0x000fe200078808ff */
[----:B0-----:R-:W0:Y:S01]  /*3730*/  LDC.64 R4, c[0x0][0x3a0] ;  /* 0x0000e800ff047b82 */ /* 0x001e220000000a00 */
[----:B------:R-:W-:Y:S01]  /*3740*/  LEA.HI.X.SX32 R23, R11, R46, 0x1, P6 ;  /* 0x0000002e0b177211 */ /* 0x000fe200030f0eff */
[----:B-----5:R5:W-:Y:S01]  /*3750*/  STG.E.U16 desc[UR10][R16.64], R47 ;  /* 0x0000002f10007986 */ /* 0x020be2000c10150a */
[----:B------:R-:W-:-:S02]  /*3760*/  LEA R10, P6, R31, R44, 0x1 ;  /* 0x0000002c1f0a7211 */ /* 0x000fc400078c08ff */
[----:B------:R-:W-:Y:S01]  /*3770*/  LEA.HI.X.SX32 R25, R27, R46, 0x1, P5 ;  /* 0x0000002e1b197211 */ /* 0x000fe200028f0eff */
[----:B------:R-:W-:Y:S01]  /*3780*/  STG.E.U16 desc[UR10][R18.64], R55 ;  /* 0x0000003712007986 */ /* 0x000fe2000c10150a */
[----:B------:R-:W-:Y:S02]  /*3790*/  LEA R28, P5, R33, R44, 0x1 ;  /* 0x0000002c211c7211 */ /* 0x000fe400078a08ff */
[----:B------:R-:W-:Y:S01]  /*37a0*/  LEA.HI.X.SX32 R27, R29, R46, 0x1, P4 ;  /* 0x0000002e1d1b7211 */ /* 0x000fe200020f0eff */
[----:B------:R4:W-:Y:S01]  /*37b0*/  STG.E.U16 desc[UR10][R20.64], R49 ;  /* 0x0000003114007986 */ /* 0x0009e2000c10150a */
[----:B------:R-:W-:Y:S02]  /*37c0*/  LEA R30, P4, R34, R44, 0x1 ;  /* 0x0000002c221e7211 */ /* 0x000fe400078808ff */
[----:B------:R-:W-:Y:S01]  /*37d0*/  LEA.HI.X.SX32 R11, R31, R46, 0x1, P6 ;  /* 0x0000002e1f0b7211 */ /* 0x000fe200030f0eff */
[----:B--2---:R-:W-:Y:S01]  /*37e0*/  STG.E.U16 desc[UR10][R22.64], R57 ;  /* 0x0000003916007986 */ /* 0x004fe2000c10150a */
[----:B------:R-:W-:-:S02]  /*37f0*/  LEA R32, P6, R35, R44, 0x1 ;  /* 0x0000002c23207211 */ /* 0x000fc400078c08ff */
[----:B-1----:R-:W-:Y:S02]  /*3800*/  PRMT R7, R43, 0x7632, R7 ;  /* 0x000076322b077816 */ /* 0x002fe40000000007 */
[----:B------:R-:W-:Y:S02]  /*3810*/  LEA.HI.X.SX32 R29, R33, R46, 0x1, P5 ;  /* 0x0000002e211d7211 */ /* 0x000fe400028f0eff */
[----:B---3--:R-:W-:Y:S01]  /*3820*/  PRMT R13, R51, 0x7632, R13 ;  /* 0x00007632330d7816 */ /* 0x008fe2000000000d */
[----:B------:R-:W-:Y:S01]  /*3830*/  STG.E.U16 desc[UR10][R24.64], R7 ;  /* 0x0000000718007986 */ /* 0x000fe2000c10150a */
[----:B------:R-:W-:Y:S02]  /*3840*/  LEA R2, P5, R39, R44, 0x1 ;  /* 0x0000002c27027211 */ /* 0x000fe400078a08ff */
[----:B------:R-:W-:Y:S01]  /*3850*/  LEA.HI.X.SX32 R31, R34, R46, 0x1, P4 ;  /* 0x0000002e221f7211 */ /* 0x000fe200020f0eff */
[----:B------:R-:W-:Y:S01]  /*3860*/  STG.E.U16 desc[UR10][R26.64], R13 ;  /* 0x0000000d1a007986 */ /* 0x000fe2000c10150a */
[----:B----4-:R-:W-:-:S02]  /*3870*/  PRMT R15, R45, 0x7632, R15 ;  /* 0x000076322d0f7816 */ /* 0x010fc4000000000f */
[----:B------:R-:W-:Y:S02]  /*3880*/  LEA R34, P4, R40, R44, 0x1 ;  /* 0x0000002c28227211 */ /* 0x000fe400078808ff */
[----:B------:R-:W-:Y:S01]  /*3890*/  PRMT R6, R53, 0x7632, R6 ;  /* 0x0000763235067816 */ /* 0x000fe20000000006 */
[----:B------:R-:W-:Y:S01]  /*38a0*/  STG.E.U16 desc[UR10][R10.64], R15 ;  /* 0x0000000f0a007986 */ /* 0x000fe2000c10150a */
[-C--:B------:R-:W-:Y:S02]  /*38b0*/  LEA.HI.X.SX32 R33, R35, R46.reuse, 0x1, P6 ;  /* 0x0000002e23217211 */ /* 0x080fe400030f0eff */
[----:B-----5:R-:W-:Y:S01]  /*38c0*/  PRMT R47, R47, 0x7632, R47 ;  /* 0x000076322f2f7816 */ /* 0x020fe2000000002f */
[----:B------:R-:W-:Y:S01]  /*38d0*/  STG.E.U16 desc[UR10][R28.64], R6 ;  /* 0x000000061c007986 */ /* 0x000fe2000c10150a */
[----:B------:R-:W-:Y:S02]  /*38e0*/  FSETP.NEU.AND P6, PT, R3, RZ, PT ;  /* 0x000000ff0300720b */ /* 0x000fe40003fcd000 */
[----:B------:R-:W-:Y:S01]  /*38f0*/  PRMT R16, R55, 0x7632, R16 ;  /* 0x0000763237107816 */ /* 0x000fe20000000010 */
[----:B------:R-:W-:Y:S01]  /*3900*/  STG.E.U16 desc[UR10][R30.64], R47 ;  /* 0x0000002f1e007986 */ /* 0x000fe2000c10150a */
[----:B------:R-:W-:-:S02]  /*3910*/  LEA.HI.X.SX32 R3, R39, R46, 0x1, P5 ;  /* 0x0000002e27037211 */ /* 0x000fc400028f0eff */
[----:B------:R-:W-:Y:S01]  /*3920*/  PRMT R49, R49, 0x7632, R49 ;  /* 0x0000763231317816 */ /* 0x000fe20000000031 */
[----:B------:R-:W-:Y:S01]  /*3930*/  STG.E.U16 desc[UR10][R32.64], R16 ;  /* 0x0000001020007986 */ /* 0x000fe2000c10150a */
[----:B------:R-:W-:Y:S02]  /*3940*/  LEA.HI.X.SX32 R35, R40, R46, 0x1, P4 ;  /* 0x0000002e28237211 */ /* 0x000fe400020f0eff */
[----:B------:R-:W-:Y:S01]  /*3950*/  PRMT R17, R57, 0x7632, R17 ;  /* 0x0000763239117816 */ /* 0x000fe20000000011 */
[----:B------:R1:W-:Y:S01]  /*3960*/  STG.E.U16 desc[UR10][R2.64], R49 ;  /* 0x0000003102007986 */ /* 0x0003e2000c10150a */
[----:B------:R-:W-:Y:S02]  /*3970*/  FSEL R9, R9, -INF , P3 ;  /* 0xff80000009097808 */ /* 0x000fe40001800000 */
[----:B------:R-:W-:Y:S01]  /*3980*/  FSEL R36, R36, -INF , P2 ;  /* 0xff80000024247808 */ /* 0x000fe20001000000 */
[----:B------:R2:W-:Y:S01]  /*3990*/  STG.E.U16 desc[UR10][R34.64], R17 ;  /* 0x0000001122007986 */ /* 0x0005e2000c10150a */
[----:B------:R-:W-:Y:S01]  /*39a0*/  FSEL R37, R37, -INF , P1 ;  /* 0xff80000025257808 */ /* 0x000fe20000800000 */
[----:B------:R-:W-:Y:S01]  /*39b0*/  FFMA R80, R9, 0.69314718246459960938, R80 ;  /* 0x3f31721809507823 */ /* 0x000fe20000000050 */
[----:B------:R-:W-:Y:S01]  /*39c0*/  FSEL R38, R38, -INF , P6 ;  /* 0xff80000026267808 */ /* 0x000fe20003000000 */
[----:B------:R-:W-:Y:S01]  /*39d0*/  FFMA R81, R36, 0.69314718246459960938, R81 ;  /* 0x3f31721824517823 */ /* 0x000fe20000000051 */
[----:B------:R-:W-:Y:S01]  /*39e0*/  LOP3.LUT R8, R8, 0x70, RZ, 0xc0, !PT ;  /* 0x0000007008087812 */ /* 0x000fe200078ec0ff */
[----:B------:R-:W-:Y:S01]  /*39f0*/  FFMA R82, R37, 0.69314718246459960938, R82 ;  /* 0x3f31721825527823 */ /* 0x000fe20000000052 */
[----:B------:R-:W-:Y:S01]  /*3a00*/  IADD3 R41, PT, PT, R41, R42, RZ ;  /* 0x0000002a29297210 */ /* 0x000fe20007ffe0ff */
[----:B------:R-:W-:Y:S01]  /*3a10*/  FFMA R83, R38, 0.69314718246459960938, R83 ;  /* 0x3f31721826537823 */ /* 0x000fe20000000053 */
[----:B------:R-:W-:Y:S01]  /*3a20*/  BAR.SYNC.DEFER_BLOCKING 0x0 ;  /* 0x0000000000007b1d */ /* 0x000fe20000010000 */
[----:B-1----:R-:W-:-:S02]  /*3a30*/  IMAD.SHL.U32 R3, R0, 0x4, RZ ;  /* 0x0000000400037824 */ /* 0x002fc400078e00ff */
[----:B------:R-:W-:-:S03]  /*3a40*/  IMAD.HI R0, R0, 0x4, RZ ;  /* 0x0000000400007827 */ /* 0x000fc600078e02ff */
[----:B0-----:R-:W-:-:S04]  /*3a50*/  IADD3 R2, P1, P2, R3, UR7, R4 ;  /* 0x0000000703027c10 */ /* 0x001fc8000fa3e004 */
[----:B------:R-:W-:Y:S01]  /*3a60*/  IADD3.X R3, PT, PT, R0, UR5, R5, P1, P2 ;  /* 0x0000000500037c10 */ /* 0x000fe20008fe4405 */
[----:B------:R2:W-:Y:S01]  /*3a70*/  STS.128 [R8+UR6], R80 ;  /* 0x0000005008007988 */ /* 0x0005e20008000c06 */
[----:B------:R-:W-:Y:S06]  /*3a80*/  BAR.SYNC.DEFER_BLOCKING 0x0 ;  /* 0x0000000000007b1d */ /* 0x000fec0000010000 */
[----:B------:R-:W-:Y:S05]  /*3a90*/  @P0 EXIT ;  /* 0x000000000000094d */ /* 0x000fea0003800000 */
[----:B------:R-:W0:Y:S04]  /*3aa0*/  LDS R41, [R41] ;  /* 0x0000000029297984 */ /* 0x000e280000000800 */
[----:B0-----:R-:W-:Y:S01]  /*3ab0*/  STG.E desc[UR10][R2.64], R41 ;  /* 0x0000002902007986 */ /* 0x001fe2000c10190a */
[----:B------:R-:W-:Y:S05]  /*3ac0*/  EXIT ;  /* 0x000000000000794d */ /* 0x000fea0003800000 */
.L_x_2:
[----:B------:R-:W-:-:S00]  /*3ad0*/  BRA `(.L_x_2) ;  /* 0xfffffffc00fc7947 */ /* 0x000fc0000383ffff */
[----:B------:R-:W-:-:S00]  /*3ae0*/  NOP ;  /* 0x0000000000007918 */ /* 0x000fc00000000000 */
        /* <DEDUP_REMOVED lines=9> */
.L_x_3:


//--------------------- .nv.global.init           --------------------------
	.section	.nv.global.init,"aw",@progbits
.nv.global.init:
	.type		_$_str,@object
	.size		_$_str,(.L_0 - _$_str)
_$_str:
        /*0000*/ 	.byte	0x5f, 0x5f, 0x43, 0x55, 0x44, 0x41, 0x5f, 0x46, 0x54, 0x5a, 0x00
.L_0:


//--------------------- .nv.shared.attn_fwd       --------------------------
	.section	.nv.shared.attn_fwd,"aw",@nobits
	.sectionflags	@""
	.align	16
	.zero		1024


//--------------------- .nv.shared.reserved.0     --------------------------
	.section	.nv.shared.reserved.0,"aw",@nobits
	.weak		__nv_reservedSMEM_offset_0_alias
	.size		__nv_reservedSMEM_offset_0_alias, 0, 64
	.other		__nv_reservedSMEM_offset_0_alias,@"STO_CUDA_RESERVED_SHARED STV_DEFAULT"
__nv_reservedSMEM_offset_0_alias:
	.zero		0
	.zero		64


//--------------------- .nv.constant0.attn_fwd    --------------------------
	.section	.nv.constant0.attn_fwd,"a",@progbits
	.sectionflags	@""
	.align	4
.nv.constant0.attn_fwd:
	.zero		1032


//--------------------- SYMBOLS --------------------------

	.type		.nv.reservedSmem.offset0,@object
	.size		.nv.reservedSmem.offset0,0x4
	.type		.nv.reservedSmem.cap,@object
	.size		.nv.reservedSmem.cap,0x4
